	.target	sm_90a

	.elftype	@"ET_EXEC"


//--------------------- .note.nv.tkinfo           --------------------------
	.section	.note.nv.tkinfo,"",@"SHT_NOTE"
	.sectionflags	@"SHF_NOTE_NV_TKINFO"
	.tkinfo
        /*0018*/ 	.word	0x00000002
        /*0030*/ 	.string	""
        /*0030*/ 	.string	"ptxas"
        /*0030*/ 	.string	"Cuda compilation tools, release 13.0, V13.0.88"
        /*0030*/ 	.string	"Build cuda_13.0.r13.0/compiler.36424714_0"
        /*0030*/ 	.string	"-arch sm_90a -m 64 "



//--------------------- .note.nv.cuinfo           --------------------------
	.section	.note.nv.cuinfo,"",@"SHT_NOTE"
	.sectionflags	@"SHF_NOTE_NV_CUINFO"
        /*0018*/ 	.short	0x0002
        /*001a*/ 	.short	0x005a
        /*001c*/ 	.short	0x0082
	.zero		2


//--------------------- .nv.info                  --------------------------
	.section	.nv.info,"",@"SHT_CUDA_INFO"
	.align	4


	//----- nvinfo : EIATTR_REGCOUNT
	.align		4
        /*0000*/ 	.byte	0x04, 0x2f
        /*0002*/ 	.short	(.L_12 - .L_11)
	.align		4
.L_11:
        /*0004*/ 	.word	index@(_ZN7cutlass13device_kernelINS_4gemm6kernel13GemmUniversalIN4cute5tupleIJiiiiEEENS1_10collective13CollectiveMmaINS1_40MainloopSm90TmaGmmaWarpSpecializedSparseILi25ENS5_IJNS4_1CILi2EEENSA_ILi1EEESC_EEENS1_35KernelTmaWarpSpecializedCooperativeEEENS5_IJNSA_ILi128EEENSA_ILi64EEESH_EEEaNS5_IJNS4_6LayoutINS5_IJiNS5_IJSB_iEEEiEEENS5_IJlNS5_IJSC_SB_EEElEEEEENSJ_INS5_IJNS5_IJSH_iEEESP_iEEENS5_IJNS5_IJSH_NSA_ILi4096EEEEEENS5_IJSC_lEEElEEEEEEEEaNS5_IJlSC_lEEENS4_8TiledMMAINS4_8MMA_AtomIJNS4_4SM904GMMA6SPARSE27GMMA_64x64x64_S32S8S8_SS_TNILNS11_9SparseSelE0EEEEEENSJ_ISD_NS5_IJSC_NSA_ILi0EEES17_EEEEENS5_IJNS4_10UnderscoreES1A_S1A_EEEEENS4_13SM90_TMA_LOADENS4_14ComposedLayoutINS4_7SwizzleILi1ELi4ELi3EEENS4_25smem_sparse_ptr_flag_bitsILi2ELi8EEENSJ_INS5_IJNS5_IJSC_NSA_ILi8EEEEEENS5_IJSB_NSA_ILi32EEEEEEEEENS5_IJNS5_IJS17_SH_EEESM_EEEEEEEvNS4_8identityENS4_23SM90_TMA_LOAD_MULTICASTENS1E_INS1F_ILi2ELi4ELi3EEENS4_18smem_ptr_flag_bitsILi8EEENSJ_INS5_IJS1J_SH_EEENS5_IJSH_SC_EEEEEEEvS1S_EENS_8epilogue10collective6detail29Sm90TmaWarpSpecializedAdapterINS23_15DefaultEpilogueIiNS5_IJSC_llEEES27_NS22_6thread17LinearCombinationIiLi1EiiLNS28_9ScaleType4KindE0ELNS_15FloatRoundStyleE2EiEENS1_15EpilogueDefaultEEEEEvvEEEEvNT_6ParamsE)
        /*0008*/ 	.word	0x000000a8


	//----- nvinfo : EIATTR_FRAME_SIZE
	.align		4
.L_12:
        /*000c*/ 	.byte	0x04, 0x11
        /*000e*/ 	.short	(.L_14 - .L_13)
	.align		4
.L_13:
        /*0010*/ 	.word	index@(_ZN7cutlass13device_kernelINS_4gemm6kernel13GemmUniversalIN4cute5tupleIJiiiiEEENS1_10collective13CollectiveMmaINS1_40MainloopSm90TmaGmmaWarpSpecializedSparseILi25ENS5_IJNS4_1CILi2EEENSA_ILi1EEESC_EEENS1_35KernelTmaWarpSpecializedCooperativeEEENS5_IJNSA_ILi128EEENSA_ILi64EEESH_EEEaNS5_IJNS4_6LayoutINS5_IJiNS5_IJSB_iEEEiEEENS5_IJlNS5_IJSC_SB_EEElEEEEENSJ_INS5_IJNS5_IJSH_iEEESP_iEEENS5_IJNS5_IJSH_NSA_ILi4096EEEEEENS5_IJSC_lEEElEEEEEEEEaNS5_IJlSC_lEEENS4_8TiledMMAINS4_8MMA_AtomIJNS4_4SM904GMMA6SPARSE27GMMA_64x64x64_S32S8S8_SS_TNILNS11_9SparseSelE0EEEEEENSJ_ISD_NS5_IJSC_NSA_ILi0EEES17_EEEEENS5_IJNS4_10UnderscoreES1A_S1A_EEEEENS4_13SM90_TMA_LOADENS4_14ComposedLayoutINS4_7SwizzleILi1ELi4ELi3EEENS4_25smem_sparse_ptr_flag_bitsILi2ELi8EEENSJ_INS5_IJNS5_IJSC_NSA_ILi8EEEEEENS5_IJSB_NSA_ILi32EEEEEEEEENS5_IJNS5_IJS17_SH_EEESM_EEEEEEEvNS4_8identityENS4_23SM90_TMA_LOAD_MULTICASTENS1E_INS1F_ILi2ELi4ELi3EEENS4_18smem_ptr_flag_bitsILi8EEENSJ_INS5_IJS1J_SH_EEENS5_IJSH_SC_EEEEEEEvS1S_EENS_8epilogue10collective6detail29Sm90TmaWarpSpecializedAdapterINS23_15DefaultEpilogueIiNS5_IJSC_llEEES27_NS22_6thread17LinearCombinationIiLi1EiiLNS28_9ScaleType4KindE0ELNS_15FloatRoundStyleE2EiEENS1_15EpilogueDefaultEEEEEvvEEEEvNT_6ParamsE)
        /*0014*/ 	.word	0x00000000


	//----- nvinfo : EIATTR_MIN_STACK_SIZE
	.align		4
.L_14:
        /*0018*/ 	.byte	0x04, 0x12
        /*001a*/ 	.short	(.L_16 - .L_15)
	.align		4
.L_15:
        /*001c*/ 	.word	index@(_ZN7cutlass13device_kernelINS_4gemm6kernel13GemmUniversalIN4cute5tupleIJiiiiEEENS1_10collective13CollectiveMmaINS1_40MainloopSm90TmaGmmaWarpSpecializedSparseILi25ENS5_IJNS4_1CILi2EEENSA_ILi1EEESC_EEENS1_35KernelTmaWarpSpecializedCooperativeEEENS5_IJNSA_ILi128EEENSA_ILi64EEESH_EEEaNS5_IJNS4_6LayoutINS5_IJiNS5_IJSB_iEEEiEEENS5_IJlNS5_IJSC_SB_EEElEEEEENSJ_INS5_IJNS5_IJSH_iEEESP_iEEENS5_IJNS5_IJSH_NSA_ILi4096EEEEEENS5_IJSC_lEEElEEEEEEEEaNS5_IJlSC_lEEENS4_8TiledMMAINS4_8MMA_AtomIJNS4_4SM904GMMA6SPARSE27GMMA_64x64x64_S32S8S8_SS_TNILNS11_9SparseSelE0EEEEEENSJ_ISD_NS5_IJSC_NSA_ILi0EEES17_EEEEENS5_IJNS4_10UnderscoreES1A_S1A_EEEEENS4_13SM90_TMA_LOADENS4_14ComposedLayoutINS4_7SwizzleILi1ELi4ELi3EEENS4_25smem_sparse_ptr_flag_bitsILi2ELi8EEENSJ_INS5_IJNS5_IJSC_NSA_ILi8EEEEEENS5_IJSB_NSA_ILi32EEEEEEEEENS5_IJNS5_IJS17_SH_EEESM_EEEEEEEvNS4_8identityENS4_23SM90_TMA_LOAD_MULTICASTENS1E_INS1F_ILi2ELi4ELi3EEENS4_18smem_ptr_flag_bitsILi8EEENSJ_INS5_IJS1J_SH_EEENS5_IJSH_SC_EEEEEEEvS1S_EENS_8epilogue10collective6detail29Sm90TmaWarpSpecializedAdapterINS23_15DefaultEpilogueIiNS5_IJSC_llEEES27_NS22_6thread17LinearCombinationIiLi1EiiLNS28_9ScaleType4KindE0ELNS_15FloatRoundStyleE2EiEENS1_15EpilogueDefaultEEEEEvvEEEEvNT_6ParamsE)
        /*0020*/ 	.word	0x00000000
.L_16:


//--------------------- .nv.compat                --------------------------
	.section	.nv.compat,"",@"SHT_CUDA_COMPAT_INFO"
	.align	4
        /*0000*/ 	.byte	0x02, 0x09, 0x01, 0x00, 0x02, 0x02, 0x04, 0x00, 0x02, 0x05, 0x05, 0x00, 0x03, 0x07, 0x01, 0x01
        /*0010*/ 	.byte	0x02, 0x03, 0x01, 0x00, 0x02, 0x06, 0x01, 0x00, 0x04, 0x0b, 0x08, 0x00, 0x00, 0x00, 0x00, 0x00
        /*0020*/ 	.byte	0x00, 0x00, 0x00, 0x00


//--------------------- .nv.info._ZN7cutlass13device_kernelINS_4gemm6kernel13GemmUniversalIN4cute5tupleIJiiiiEEENS1_10collective13CollectiveMmaINS1_40MainloopSm90TmaGmmaWarpSpecializedSparseILi25ENS5_IJNS4_1CILi2EEENSA_ILi1EEESC_EEENS1_35KernelTmaWarpSpecializedCooperativeEEENS5_IJNSA_ILi128EEENSA_ILi64EEESH_EEEaNS5_IJNS4_6LayoutINS5_IJiNS5_IJSB_iEEEiEEENS5_IJlNS5_IJSC_SB_EEElEEEEENSJ_INS5_IJNS5_IJSH_iEEESP_iEEENS5_IJNS5_IJSH_NSA_ILi4096EEEEEENS5_IJSC_lEEElEEEEEEEEaNS5_IJlSC_lEEENS4_8TiledMMAINS4_8MMA_AtomIJNS4_4SM904GMMA6SPARSE27GMMA_64x64x64_S32S8S8_SS_TNILNS11_9SparseSelE0EEEEEENSJ_ISD_NS5_IJSC_NSA_ILi0EEES17_EEEEENS5_IJNS4_10UnderscoreES1A_S1A_EEEEENS4_13SM90_TMA_LOADENS4_14ComposedLayoutINS4_7SwizzleILi1ELi4ELi3EEENS4_25smem_sparse_ptr_flag_bitsILi2ELi8EEENSJ_INS5_IJNS5_IJSC_NSA_ILi8EEEEEENS5_IJSB_NSA_ILi32EEEEEEEEENS5_IJNS5_IJS17_SH_EEESM_EEEEEEEvNS4_8identityENS4_23SM90_TMA_LOAD_MULTICASTENS1E_INS1F_ILi2ELi4ELi3EEENS4_18smem_ptr_flag_bitsILi8EEENSJ_INS5_IJS1J_SH_EEENS5_IJSH_SC_EEEEEEEvS1S_EENS_8epilogue10collective6detail29Sm90TmaWarpSpecializedAdapterINS23_15DefaultEpilogueIiNS5_IJSC_llEEES27_NS22_6thread17LinearCombinationIiLi1EiiLNS28_9ScaleType4KindE0ELNS_15FloatRoundStyleE2EiEENS1_15EpilogueDefaultEEEEEvvEEEEvNT_6ParamsE --------------------------
	.section	.nv.info._ZN7cutlass13device_kernelINS_4gemm6kernel13GemmUniversalIN4cute5tupleIJiiiiEEENS1_10collective13CollectiveMmaINS1_40MainloopSm90TmaGmmaWarpSpecializedSparseILi25ENS5_IJNS4_1CILi2EEENSA_ILi1EEESC_EEENS1_35KernelTmaWarpSpecializedCooperativeEEENS5_IJNSA_ILi128EEENSA_ILi64EEESH_EEEaNS5_IJNS4_6LayoutINS5_IJiNS5_IJSB_iEEEiEEENS5_IJlNS5_IJSC_SB_EEElEEEEENSJ_INS5_IJNS5_IJSH_iEEESP_iEEENS5_IJNS5_IJSH_NSA_ILi4096EEEEEENS5_IJSC_lEEElEEEEEEEEaNS5_IJlSC_lEEENS4_8TiledMMAINS4_8MMA_AtomIJNS4_4SM904GMMA6SPARSE27GMMA_64x64x64_S32S8S8_SS_TNILNS11_9SparseSelE0EEEEEENSJ_ISD_NS5_IJSC_NSA_ILi0EEES17_EEEEENS5_IJNS4_10UnderscoreES1A_S1A_EEEEENS4_13SM90_TMA_LOADENS4_14ComposedLayoutINS4_7SwizzleILi1ELi4ELi3EEENS4_25smem_sparse_ptr_flag_bitsILi2ELi8EEENSJ_INS5_IJNS5_IJSC_NSA_ILi8EEEEEENS5_IJSB_NSA_ILi32EEEEEEEEENS5_IJNS5_IJS17_SH_EEESM_EEEEEEEvNS4_8identityENS4_23SM90_TMA_LOAD_MULTICASTENS1E_INS1F_ILi2ELi4ELi3EEENS4_18smem_ptr_flag_bitsILi8EEENSJ_INS5_IJS1J_SH_EEENS5_IJSH_SC_EEEEEEEvS1S_EENS_8epilogue10collective6detail29Sm90TmaWarpSpecializedAdapterINS23_15DefaultEpilogueIiNS5_IJSC_llEEES27_NS22_6thread17LinearCombinationIiLi1EiiLNS28_9ScaleType4KindE0ELNS_15FloatRoundStyleE2EiEENS1_15EpilogueDefaultEEEEEvvEEEEvNT_6ParamsE,"",@"SHT_CUDA_INFO"
	.sectionflags	@""
	.align	4


	//----- nvinfo : EIATTR_CUDA_API_VERSION
	.align		4
        /*0000*/ 	.byte	0x04, 0x37
        /*0002*/ 	.short	(.L_18 - .L_17)
.L_17:
        /*0004*/ 	.word	0x00000082


	//----- nvinfo : EIATTR_KPARAM_INFO
	.align		4
.L_18:
        /*0008*/ 	.byte	0x04, 0x17
        /*000a*/ 	.short	(.L_20 - .L_19)
.L_19:
        /*000c*/ 	.word	0x00000000
        /*0010*/ 	.short	0x0000
        /*0012*/ 	.short	0x0070
        /*0014*/ 	.byte	0x00, 0xf0, 0x01, 0x14


	//----- nvinfo : EIATTR_SPARSE_MMA_MASK
	.align		4
.L_20:
        /*0018*/ 	.byte	0x03, 0x50
        /*001a*/ 	.short	0x0004


	//----- nvinfo : EIATTR_MAXREG_COUNT
	.align		4
        /*001c*/ 	.byte	0x03, 0x1b
        /*001e*/ 	.short	0x00a8


	//----- nvinfo : EIATTR_NUM_BARRIERS
	.align		4
        /*0020*/ 	.byte	0x02, 0x4c
        /*0022*/ 	.byte	0x01
	.zero		1


	//----- nvinfo : EIATTR_MERCURY_ISA_VERSION
	.align		4
        /*0024*/ 	.byte	0x03, 0x5f
        /*0026*/ 	.short	0x0101


	//----- nvinfo : EIATTR_INT_WARP_WIDE_INSTR_OFFSETS
	.align		4
        /*0028*/ 	.byte	0x04, 0x31
        /*002a*/ 	.short	(.L_22 - .L_21)


	//   ....[0]....
.L_21:
        /*002c*/ 	.word	0x00000790


	//   ....[1]....
        /*0030*/ 	.word	0x000007b0


	//   ....[2]....
        /*0034*/ 	.word	0x00000980


	//----- nvinfo : EIATTR_COOP_GROUP_MASK_REGIDS
	.align		4
.L_22:
        /*0038*/ 	.byte	0x04, 0x29
        /*003a*/ 	.short	(.L_24 - .L_23)


	//   ....[0]....
.L_23:
        /*003c*/ 	.word	0xffffffff


	//   ....[1]....
        /*0040*/ 	.word	0xffffffff


	//   ....[2]....
        /*0044*/ 	.word	0xffffffff


	//   ....[3]....
        /*0048*/ 	.word	0xffffffff


	//   ....[4]....
        /*004c*/ 	.word	0xffffffff


	//   ....[5]....
        /*0050*/ 	.word	0xffffffff


	//----- nvinfo : EIATTR_COOP_GROUP_INSTR_OFFSETS
	.align		4
.L_24:
        /*0054*/ 	.byte	0x04, 0x28
        /*0056*/ 	.short	(.L_26 - .L_25)


	//   ....[0]....
.L_25:
        /*0058*/ 	.word	0x00000060


	//   ....[1]....
        /*005c*/ 	.word	0x00000070


	//   ....[2]....
        /*0060*/ 	.word	0x00000160


	//   ....[3]....
        /*0064*/ 	.word	0x000005e0


	//   ....[4]....
        /*0068*/ 	.word	0x00000af0


	//   ....[5]....
        /*006c*/ 	.word	0x000017e0


	//----- nvinfo : EIATTR_REG_RECONFIG
	.align		4
.L_26:
        /*0070*/ 	.byte	0x01, 0x54
	.zero		2


	//----- nvinfo : EIATTR_MBARRIER_INSTR_OFFSETS
	.align		4
        /*0074*/ 	.byte	0x04, 0x39
        /*0076*/ 	.short	(.L_28 - .L_27)


	//   ....[0]....
.L_27:
        /*0078*/ 	.word	0x00000280
        /*007c*/ 	.word	0x000000ff
        /*0080*/ 	.word	0x00000000
        /*0084*/ 	.short	0x0100
        /*0086*/ 	.byte	0x08
	.zero		1


	//   ....[1]....
        /*0088*/ 	.word	0x00000290
        /*008c*/ 	.word	0x000000ff
        /*0090*/ 	.word	0x000000c8
        /*0094*/ 	.short	0x0100
        /*0096*/ 	.byte	0x08
	.zero		1


	//   ....[2]....
        /*0098*/ 	.word	0x000002a0
        /*009c*/ 	.word	0x000000ff
        /*00a0*/ 	.word	0x00000008
        /*00a4*/ 	.short	0x0100
        /*00a6*/ 	.byte	0x08
	.zero		1


	//   ....[3]....
        /*00a8*/ 	.word	0x000002b0
        /*00ac*/ 	.word	0x000000ff
        /*00b0*/ 	.word	0x000000d0
        /*00b4*/ 	.short	0x0100
        /*00b6*/ 	.byte	0x08
	.zero		1


	//   ....[4]....
        /*00b8*/ 	.word	0x000002c0
        /*00bc*/ 	.word	0x000000ff
        /*00c0*/ 	.word	0x00000010
        /*00c4*/ 	.short	0x0100
        /*00c6*/ 	.byte	0x08
	.zero		1


	//   ....[5]....
        /*00c8*/ 	.word	0x000002d0
        /*00cc*/ 	.word	0x000000ff
        /*00d0*/ 	.word	0x000000d8
        /*00d4*/ 	.short	0x0100
        /*00d6*/ 	.byte	0x08
	.zero		1


	//   ....[6]....
        /*00d8*/ 	.word	0x000002e0
        /*00dc*/ 	.word	0x000000ff
        /*00e0*/ 	.word	0x00000018
        /*00e4*/ 	.short	0x0100
        /*00e6*/ 	.byte	0x08
	.zero		1


	//   ....[7]....
        /*00e8*/ 	.word	0x000002f0
        /*00ec*/ 	.word	0x000000ff
        /*00f0*/ 	.word	0x000000e0
        /*00f4*/ 	.short	0x0100
        /*00f6*/ 	.byte	0x08
	.zero		1


	//   ....[8]....
        /*00f8*/ 	.word	0x00000300
        /*00fc*/ 	.word	0x000000ff
        /*0100*/ 	.word	0x00000020
        /*0104*/ 	.short	0x0100
        /*0106*/ 	.byte	0x08
	.zero		1


	//   ....[9]....
        /*0108*/ 	.word	0x00000310
        /*010c*/ 	.word	0x000000ff
        /*0110*/ 	.word	0x000000e8
        /*0114*/ 	.short	0x0100
        /*0116*/ 	.byte	0x08
	.zero		1


	//   ....[10]....
        /*0118*/ 	.word	0x00000320
        /*011c*/ 	.word	0x000000ff
        /*0120*/ 	.word	0x00000028
        /*0124*/ 	.short	0x0100
        /*0126*/ 	.byte	0x08
	.zero		1


	//   ....[11]....
        /*0128*/ 	.word	0x00000330
        /*012c*/ 	.word	0x000000ff
        /*0130*/ 	.word	0x000000f0
        /*0134*/ 	.short	0x0100
        /*0136*/ 	.byte	0x08
	.zero		1


	//   ....[12]....
        /*0138*/ 	.word	0x00000340
        /*013c*/ 	.word	0x000000ff
        /*0140*/ 	.word	0x00000030
        /*0144*/ 	.short	0x0100
        /*0146*/ 	.byte	0x08
	.zero		1


	//   ....[13]....
        /*0148*/ 	.word	0x00000350
        /*014c*/ 	.word	0x000000ff
        /*0150*/ 	.word	0x000000f8
        /*0154*/ 	.short	0x0100
        /*0156*/ 	.byte	0x08
	.zero		1


	//   ....[14]....
        /*0158*/ 	.word	0x00000360
        /*015c*/ 	.word	0x000000ff
        /*0160*/ 	.word	0x00000038
        /*0164*/ 	.short	0x0100
        /*0166*/ 	.byte	0x08
	.zero		1


	//   ....[15]....
        /*0168*/ 	.word	0x00000370
        /*016c*/ 	.word	0x000000ff
        /*0170*/ 	.word	0x00000100
        /*0174*/ 	.short	0x0100
        /*0176*/ 	.byte	0x08
	.zero		1


	//   ....[16]....
        /*0178*/ 	.word	0x00000380
        /*017c*/ 	.word	0x000000ff
        /*0180*/ 	.word	0x00000040
        /*0184*/ 	.short	0x0100
        /*0186*/ 	.byte	0x08
	.zero		1


	//   ....[17]....
        /*0188*/ 	.word	0x00000390
        /*018c*/ 	.word	0x000000ff
        /*0190*/ 	.word	0x00000108
        /*0194*/ 	.short	0x0100
        /*0196*/ 	.byte	0x08
	.zero		1


	//   ....[18]....
        /*0198*/ 	.word	0x000003a0
        /*019c*/ 	.word	0x000000ff
        /*01a0*/ 	.word	0x00000048
        /*01a4*/ 	.short	0x0100
        /*01a6*/ 	.byte	0x08
	.zero		1


	//   ....[19]....
        /*01a8*/ 	.word	0x000003b0
        /*01ac*/ 	.word	0x000000ff
        /*01b0*/ 	.word	0x00000110
        /*01b4*/ 	.short	0x0100
        /*01b6*/ 	.byte	0x08
	.zero		1


	//   ....[20]....
        /*01b8*/ 	.word	0x000003c0
        /*01bc*/ 	.word	0x000000ff
        /*01c0*/ 	.word	0x00000050
        /*01c4*/ 	.short	0x0100
        /*01c6*/ 	.byte	0x08
	.zero		1


	//   ....[21]....
        /*01c8*/ 	.word	0x000003d0
        /*01cc*/ 	.word	0x000000ff
        /*01d0*/ 	.word	0x00000118
        /*01d4*/ 	.short	0x0100
        /*01d6*/ 	.byte	0x08
	.zero		1


	//   ....[22]....
        /*01d8*/ 	.word	0x000003e0
        /*01dc*/ 	.word	0x000000ff
        /*01e0*/ 	.word	0x00000058
        /*01e4*/ 	.short	0x0100
        /*01e6*/ 	.byte	0x08
	.zero		1


	//   ....[23]....
        /*01e8*/ 	.word	0x000003f0
        /*01ec*/ 	.word	0x000000ff
        /*01f0*/ 	.word	0x00000120
        /*01f4*/ 	.short	0x0100
        /*01f6*/ 	.byte	0x08
	.zero		1


	//   ....[24]....
        /*01f8*/ 	.word	0x00000400
        /*01fc*/ 	.word	0x000000ff
        /*0200*/ 	.word	0x00000060
        /*0204*/ 	.short	0x0100
        /*0206*/ 	.byte	0x08
	.zero		1


	//   ....[25]....
        /*0208*/ 	.word	0x00000410
        /*020c*/ 	.word	0x000000ff
        /*0210*/ 	.word	0x00000128
        /*0214*/ 	.short	0x0100
        /*0216*/ 	.byte	0x08
	.zero		1


	//   ....[26]....
        /*0218*/ 	.word	0x00000420
        /*021c*/ 	.word	0x000000ff
        /*0220*/ 	.word	0x00000068
        /*0224*/ 	.short	0x0100
        /*0226*/ 	.byte	0x08
	.zero		1


	//   ....[27]....
        /*0228*/ 	.word	0x00000430
        /*022c*/ 	.word	0x000000ff
        /*0230*/ 	.word	0x00000130
        /*0234*/ 	.short	0x0100
        /*0236*/ 	.byte	0x08
	.zero		1


	//   ....[28]....
        /*0238*/ 	.word	0x00000440
        /*023c*/ 	.word	0x000000ff
        /*0240*/ 	.word	0x00000070
        /*0244*/ 	.short	0x0100
        /*0246*/ 	.byte	0x08
	.zero		1


	//   ....[29]....
        /*0248*/ 	.word	0x00000450
        /*024c*/ 	.word	0x000000ff
        /*0250*/ 	.word	0x00000138
        /*0254*/ 	.short	0x0100
        /*0256*/ 	.byte	0x08
	.zero		1


	//   ....[30]....
        /*0258*/ 	.word	0x00000460
        /*025c*/ 	.word	0x000000ff
        /*0260*/ 	.word	0x00000078
        /*0264*/ 	.short	0x0100
        /*0266*/ 	.byte	0x08
	.zero		1


	//   ....[31]....
        /*0268*/ 	.word	0x00000470
        /*026c*/ 	.word	0x000000ff
        /*0270*/ 	.word	0x00000140
        /*0274*/ 	.short	0x0100
        /*0276*/ 	.byte	0x08
	.zero		1


	//   ....[32]....
        /*0278*/ 	.word	0x00000480
        /*027c*/ 	.word	0x000000ff
        /*0280*/ 	.word	0x00000080
        /*0284*/ 	.short	0x0100
        /*0286*/ 	.byte	0x08
	.zero		1


	//   ....[33]....
        /*0288*/ 	.word	0x00000490
        /*028c*/ 	.word	0x000000ff
        /*0290*/ 	.word	0x00000148
        /*0294*/ 	.short	0x0100
        /*0296*/ 	.byte	0x08
	.zero		1


	//   ....[34]....
        /*0298*/ 	.word	0x000004a0
        /*029c*/ 	.word	0x000000ff
        /*02a0*/ 	.word	0x00000088
        /*02a4*/ 	.short	0x0100
        /*02a6*/ 	.byte	0x08
	.zero		1


	//   ....[35]....
        /*02a8*/ 	.word	0x000004b0
        /*02ac*/ 	.word	0x000000ff
        /*02b0*/ 	.word	0x00000150
        /*02b4*/ 	.short	0x0100
        /*02b6*/ 	.byte	0x08
	.zero		1


	//   ....[36]....
        /*02b8*/ 	.word	0x000004c0
        /*02bc*/ 	.word	0x000000ff
        /*02c0*/ 	.word	0x00000090
        /*02c4*/ 	.short	0x0100
        /*02c6*/ 	.byte	0x08
	.zero		1


	//   ....[37]....
        /*02c8*/ 	.word	0x000004d0
        /*02cc*/ 	.word	0x000000ff
        /*02d0*/ 	.word	0x00000158
        /*02d4*/ 	.short	0x0100
        /*02d6*/ 	.byte	0x08
	.zero		1


	//   ....[38]....
        /*02d8*/ 	.word	0x000004e0
        /*02dc*/ 	.word	0x000000ff
        /*02e0*/ 	.word	0x00000098
        /*02e4*/ 	.short	0x0100
        /*02e6*/ 	.byte	0x08
	.zero		1


	//   ....[39]....
        /*02e8*/ 	.word	0x000004f0
        /*02ec*/ 	.word	0x000000ff
        /*02f0*/ 	.word	0x00000160
        /*02f4*/ 	.short	0x0100
        /*02f6*/ 	.byte	0x08
	.zero		1


	//   ....[40]....
        /*02f8*/ 	.word	0x00000500
        /*02fc*/ 	.word	0x000000ff
        /*0300*/ 	.word	0x000000a0
        /*0304*/ 	.short	0x0100
        /*0306*/ 	.byte	0x08
	.zero		1


	//   ....[41]....
        /*0308*/ 	.word	0x00000510
        /*030c*/ 	.word	0x000000ff
        /*0310*/ 	.word	0x00000168
        /*0314*/ 	.short	0x0100
        /*0316*/ 	.byte	0x08
	.zero		1


	//   ....[42]....
        /*0318*/ 	.word	0x00000520
        /*031c*/ 	.word	0x000000ff
        /*0320*/ 	.word	0x000000a8
        /*0324*/ 	.short	0x0100
        /*0326*/ 	.byte	0x08
	.zero		1


	//   ....[43]....
        /*0328*/ 	.word	0x00000530
        /*032c*/ 	.word	0x000000ff
        /*0330*/ 	.word	0x00000170
        /*0334*/ 	.short	0x0100
        /*0336*/ 	.byte	0x08
	.zero		1


	//   ....[44]....
        /*0338*/ 	.word	0x00000540
        /*033c*/ 	.word	0x000000ff
        /*0340*/ 	.word	0x000000b0
        /*0344*/ 	.short	0x0100
        /*0346*/ 	.byte	0x08
	.zero		1


	//   ....[45]....
        /*0348*/ 	.word	0x00000550
        /*034c*/ 	.word	0x000000ff
        /*0350*/ 	.word	0x00000178
        /*0354*/ 	.short	0x0100
        /*0356*/ 	.byte	0x08
	.zero		1


	//   ....[46]....
        /*0358*/ 	.word	0x00000560
        /*035c*/ 	.word	0x000000ff
        /*0360*/ 	.word	0x000000b8
        /*0364*/ 	.short	0x0100
        /*0366*/ 	.byte	0x08
	.zero		1


	//   ....[47]....
        /*0368*/ 	.word	0x00000570
        /*036c*/ 	.word	0x000000ff
        /*0370*/ 	.word	0x00000180
        /*0374*/ 	.short	0x0100
        /*0376*/ 	.byte	0x08
	.zero		1


	//   ....[48]....
        /*0378*/ 	.word	0x00000580
        /*037c*/ 	.word	0x000000ff
        /*0380*/ 	.word	0x000000c0
        /*0384*/ 	.short	0x0100
        /*0386*/ 	.byte	0x08
	.zero		1


	//   ....[49]....
        /*0388*/ 	.word	0x00000590
        /*038c*/ 	.word	0x000000ff
        /*0390*/ 	.word	0x00000188
        /*0394*/ 	.short	0x0100
        /*0396*/ 	.byte	0x08
	.zero		1


	//   ....[50]....
        /*0398*/ 	.word	0x00000a00
        /*039c*/ 	.word	0x000000ff
        /*03a0*/ 	.word	0x000001a0
        /*03a4*/ 	.short	0x0100
        /*03a6*/ 	.byte	0x06
	.zero		1


	//   ....[51]....
        /*03a8*/ 	.word	0x00000a70
        /*03ac*/ 	.word	0x000000ff
        /*03b0*/ 	.word	0x000001a8
        /*03b4*/ 	.short	0x0100
        /*03b6*/ 	.byte	0x06
	.zero		1


	//   ....[52]....
        /*03b8*/ 	.word	0x00001a70
        /*03bc*/ 	.word	0x000000ff
        /*03c0*/ 	.word	0x00000000
        /*03c4*/ 	.short	0x010a
        /*03c6*/ 	.byte	0x08
	.zero		1


	//   ....[53]....
        /*03c8*/ 	.word	0x00001ad0
        /*03cc*/ 	.word	0x000000ff
        /*03d0*/ 	.word	0x00000000
        /*03d4*/ 	.short	0x010a
        /*03d6*/ 	.byte	0x08
	.zero		1


	//   ....[54]....
        /*03d8*/ 	.word	0x00001c10
        /*03dc*/ 	.word	0x0000003b
        /*03e0*/ 	.word	0x00000000
        /*03e4*/ 	.short	0x0101
        /*03e6*/ 	.byte	0x3f
	.zero		1


	//   ....[55]....
        /*03e8*/ 	.word	0x00005360
        /*03ec*/ 	.word	0x00000015
        /*03f0*/ 	.word	0x000000c8
        /*03f4*/ 	.short	0x010a
        /*03f6*/ 	.byte	0x3f
	.zero		1


	//   ....[56]....
        /*03f8*/ 	.word	0x00005790
        /*03fc*/ 	.word	0x00000006
        /*0400*/ 	.word	0x000001a8
        /*0404*/ 	.short	0x0101
        /*0406*/ 	.byte	0x3f
	.zero		1


	//   ....[57]....
        /*0408*/ 	.word	0x00005ed0
        /*040c*/ 	.word	0x00000006
        /*0410*/ 	.word	0x00000000
        /*0414*/ 	.short	0x010a
        /*0416*/ 	.byte	0x3f
	.zero		1


	//   ....[58]....
        /*0418*/ 	.word	0x00005f50
        /*041c*/ 	.word	0x00000007
        /*0420*/ 	.word	0x00000000
        /*0424*/ 	.short	0x010a
        /*0426*/ 	.byte	0x3f
	.zero		1


	//   ....[59]....
        /*0428*/ 	.word	0x00005fe0
        /*042c*/ 	.word	0x00000006
        /*0430*/ 	.word	0x00000000
        /*0434*/ 	.short	0x010a
        /*0436*/ 	.byte	0x3f
	.zero		1


	//   ....[60]....
        /*0438*/ 	.word	0x00006070
        /*043c*/ 	.word	0x00000009
        /*0440*/ 	.word	0x00000000
        /*0444*/ 	.short	0x010a
        /*0446*/ 	.byte	0x3f
	.zero		1


	//   ....[61]....
        /*0448*/ 	.word	0x00006100
        /*044c*/ 	.word	0x00000006
        /*0450*/ 	.word	0x00000000
        /*0454*/ 	.short	0x010a
        /*0456*/ 	.byte	0x3f
	.zero		1


	//   ....[62]....
        /*0458*/ 	.word	0x00006190
        /*045c*/ 	.word	0x00000009
        /*0460*/ 	.word	0x00000000
        /*0464*/ 	.short	0x010a
        /*0466*/ 	.byte	0x3f
	.zero		1


	//   ....[63]....
        /*0468*/ 	.word	0x00006220
        /*046c*/ 	.word	0x00000006
        /*0470*/ 	.word	0x00000000
        /*0474*/ 	.short	0x010a
        /*0476*/ 	.byte	0x3f
	.zero		1


	//   ....[64]....
        /*0478*/ 	.word	0x000062b0
        /*047c*/ 	.word	0x00000009
        /*0480*/ 	.word	0x00000000
        /*0484*/ 	.short	0x010a
        /*0486*/ 	.byte	0x3f
	.zero		1


	//   ....[65]....
        /*0488*/ 	.word	0x00006340
        /*048c*/ 	.word	0x00000006
        /*0490*/ 	.word	0x00000000
        /*0494*/ 	.short	0x010a
        /*0496*/ 	.byte	0x3f
	.zero		1


	//   ....[66]....
        /*0498*/ 	.word	0x000063d0
        /*049c*/ 	.word	0x00000009
        /*04a0*/ 	.word	0x00000000
        /*04a4*/ 	.short	0x010a
        /*04a6*/ 	.byte	0x3f
	.zero		1


	//   ....[67]....
        /*04a8*/ 	.word	0x00006460
        /*04ac*/ 	.word	0x00000006
        /*04b0*/ 	.word	0x00000000
        /*04b4*/ 	.short	0x010a
        /*04b6*/ 	.byte	0x3f
	.zero		1


	//   ....[68]....
        /*04b8*/ 	.word	0x000064f0
        /*04bc*/ 	.word	0x00000009
        /*04c0*/ 	.word	0x00000000
        /*04c4*/ 	.short	0x010a
        /*04c6*/ 	.byte	0x3f
	.zero		1


	//   ....[69]....
        /*04c8*/ 	.word	0x00006580
        /*04cc*/ 	.word	0x00000006
        /*04d0*/ 	.word	0x00000000
        /*04d4*/ 	.short	0x010a
        /*04d6*/ 	.byte	0x3f
	.zero		1


	//   ....[70]....
        /*04d8*/ 	.word	0x00006610
        /*04dc*/ 	.word	0x00000009
        /*04e0*/ 	.word	0x00000000
        /*04e4*/ 	.short	0x010a
        /*04e6*/ 	.byte	0x3f
	.zero		1


	//   ....[71]....
        /*04e8*/ 	.word	0x000066a0
        /*04ec*/ 	.word	0x00000006
        /*04f0*/ 	.word	0x00000000
        /*04f4*/ 	.short	0x010a
        /*04f6*/ 	.byte	0x3f
	.zero		1


	//   ....[72]....
        /*04f8*/ 	.word	0x00006730
        /*04fc*/ 	.word	0x00000009
        /*0500*/ 	.word	0x00000000
        /*0504*/ 	.short	0x010a
        /*0506*/ 	.byte	0x3f
	.zero		1


	//   ....[73]....
        /*0508*/ 	.word	0x000067c0
        /*050c*/ 	.word	0x00000006
        /*0510*/ 	.word	0x00000000
        /*0514*/ 	.short	0x010a
        /*0516*/ 	.byte	0x3f
	.zero		1


	//   ....[74]....
        /*0518*/ 	.word	0x00006850
        /*051c*/ 	.word	0x00000009
        /*0520*/ 	.word	0x00000000
        /*0524*/ 	.short	0x010a
        /*0526*/ 	.byte	0x3f
	.zero		1


	//   ....[75]....
        /*0528*/ 	.word	0x000068e0
        /*052c*/ 	.word	0x00000006
        /*0530*/ 	.word	0x00000000
        /*0534*/ 	.short	0x010a
        /*0536*/ 	.byte	0x3f
	.zero		1


	//   ....[76]....
        /*0538*/ 	.word	0x00006970
        /*053c*/ 	.word	0x00000009
        /*0540*/ 	.word	0x00000000
        /*0544*/ 	.short	0x010a
        /*0546*/ 	.byte	0x3f
	.zero		1


	//   ....[77]....
        /*0548*/ 	.word	0x00006a00
        /*054c*/ 	.word	0x00000006
        /*0550*/ 	.word	0x00000000
        /*0554*/ 	.short	0x010a
        /*0556*/ 	.byte	0x3f
	.zero		1


	//   ....[78]....
        /*0558*/ 	.word	0x00006a90
        /*055c*/ 	.word	0x00000009
        /*0560*/ 	.word	0x00000000
        /*0564*/ 	.short	0x010a
        /*0566*/ 	.byte	0x3f
	.zero		1


	//   ....[79]....
        /*0568*/ 	.word	0x00006b20
        /*056c*/ 	.word	0x0000000a
        /*0570*/ 	.word	0x00000000
        /*0574*/ 	.short	0x010a
        /*0576*/ 	.byte	0x3f
	.zero		1


	//   ....[80]....
        /*0578*/ 	.word	0x00006bb0
        /*057c*/ 	.word	0x0000000b
        /*0580*/ 	.word	0x00000000
        /*0584*/ 	.short	0x010a
        /*0586*/ 	.byte	0x3f
	.zero		1


	//   ....[81]....
        /*0588*/ 	.word	0x00006c40
        /*058c*/ 	.word	0x00000003
        /*0590*/ 	.word	0x00000000
        /*0594*/ 	.short	0x010a
        /*0596*/ 	.byte	0x3f
	.zero		1


	//   ....[82]....
        /*0598*/ 	.word	0x00006cb0
        /*059c*/ 	.word	0x0000003c
        /*05a0*/ 	.word	0x00000000
        /*05a4*/ 	.short	0x010a
        /*05a6*/ 	.byte	0x3f
	.zero		1


	//   ....[83]....
        /*05a8*/ 	.word	0x00006d80
        /*05ac*/ 	.word	0x00000015
        /*05b0*/ 	.word	0x000000c8
        /*05b4*/ 	.short	0x010a
        /*05b6*/ 	.byte	0x3f
	.zero		1


	//   ....[84]....
        /*05b8*/ 	.word	0x00006e50
        /*05bc*/ 	.word	0x00000006
        /*05c0*/ 	.word	0x00000000
        /*05c4*/ 	.short	0x010a
        /*05c6*/ 	.byte	0x3f
	.zero		1


	//   ....[85]....
        /*05c8*/ 	.word	0x00006ea0
        /*05cc*/ 	.word	0x00000007
        /*05d0*/ 	.word	0x00000000
        /*05d4*/ 	.short	0x010a
        /*05d6*/ 	.byte	0x3f
	.zero		1


	//   ....[86]....
        /*05d8*/ 	.word	0x00006ef0
        /*05dc*/ 	.word	0x00000006
        /*05e0*/ 	.word	0x00000000
        /*05e4*/ 	.short	0x010a
        /*05e6*/ 	.byte	0x3f
	.zero		1


	//   ....[87]....
        /*05e8*/ 	.word	0x00006f40
        /*05ec*/ 	.word	0x00000009
        /*05f0*/ 	.word	0x00000000
        /*05f4*/ 	.short	0x010a
        /*05f6*/ 	.byte	0x3f
	.zero		1


	//   ....[88]....
        /*05f8*/ 	.word	0x00006f90
        /*05fc*/ 	.word	0x00000006
        /*0600*/ 	.word	0x00000000
        /*0604*/ 	.short	0x010a
        /*0606*/ 	.byte	0x3f
	.zero		1


	//   ....[89]....
        /*0608*/ 	.word	0x00006fe0
        /*060c*/ 	.word	0x00000009
        /*0610*/ 	.word	0x00000000
        /*0614*/ 	.short	0x010a
        /*0616*/ 	.byte	0x3f
	.zero		1


	//   ....[90]....
        /*0618*/ 	.word	0x00007030
        /*061c*/ 	.word	0x00000006
        /*0620*/ 	.word	0x00000000
        /*0624*/ 	.short	0x010a
        /*0626*/ 	.byte	0x3f
	.zero		1


	//   ....[91]....
        /*0628*/ 	.word	0x00007080
        /*062c*/ 	.word	0x00000009
        /*0630*/ 	.word	0x00000000
        /*0634*/ 	.short	0x010a
        /*0636*/ 	.byte	0x3f
	.zero		1


	//   ....[92]....
        /*0638*/ 	.word	0x000070d0
        /*063c*/ 	.word	0x00000006
        /*0640*/ 	.word	0x00000000
        /*0644*/ 	.short	0x010a
        /*0646*/ 	.byte	0x3f
	.zero		1


	//   ....[93]....
        /*0648*/ 	.word	0x00007120
        /*064c*/ 	.word	0x00000009
        /*0650*/ 	.word	0x00000000
        /*0654*/ 	.short	0x010a
        /*0656*/ 	.byte	0x3f
	.zero		1


	//   ....[94]....
        /*0658*/ 	.word	0x00007170
        /*065c*/ 	.word	0x00000006
        /*0660*/ 	.word	0x00000000
        /*0664*/ 	.short	0x010a
        /*0666*/ 	.byte	0x3f
	.zero		1


	//   ....[95]....
        /*0668*/ 	.word	0x000071c0
        /*066c*/ 	.word	0x00000009
        /*0670*/ 	.word	0x00000000
        /*0674*/ 	.short	0x010a
        /*0676*/ 	.byte	0x3f
	.zero		1


	//   ....[96]....
        /*0678*/ 	.word	0x00007210
        /*067c*/ 	.word	0x00000006
        /*0680*/ 	.word	0x00000000
        /*0684*/ 	.short	0x010a
        /*0686*/ 	.byte	0x3f
	.zero		1


	//   ....[97]....
        /*0688*/ 	.word	0x00007260
        /*068c*/ 	.word	0x00000009
        /*0690*/ 	.word	0x00000000
        /*0694*/ 	.short	0x010a
        /*0696*/ 	.byte	0x3f
	.zero		1


	//   ....[98]....
        /*0698*/ 	.word	0x000072b0
        /*069c*/ 	.word	0x00000006
        /*06a0*/ 	.word	0x00000000
        /*06a4*/ 	.short	0x010a
        /*06a6*/ 	.byte	0x3f
	.zero		1


	//   ....[99]....
        /*06a8*/ 	.word	0x00007300
        /*06ac*/ 	.word	0x00000009
        /*06b0*/ 	.word	0x00000000
        /*06b4*/ 	.short	0x010a
        /*06b6*/ 	.byte	0x3f
	.zero		1


	//   ....[100]....
        /*06b8*/ 	.word	0x00007350
        /*06bc*/ 	.word	0x00000006
        /*06c0*/ 	.word	0x00000000
        /*06c4*/ 	.short	0x010a
        /*06c6*/ 	.byte	0x3f
	.zero		1


	//   ....[101]....
        /*06c8*/ 	.word	0x000073a0
        /*06cc*/ 	.word	0x00000009
        /*06d0*/ 	.word	0x00000000
        /*06d4*/ 	.short	0x010a
        /*06d6*/ 	.byte	0x3f
	.zero		1


	//   ....[102]....
        /*06d8*/ 	.word	0x000073f0
        /*06dc*/ 	.word	0x00000006
        /*06e0*/ 	.word	0x00000000
        /*06e4*/ 	.short	0x010a
        /*06e6*/ 	.byte	0x3f
	.zero		1


	//   ....[103]....
        /*06e8*/ 	.word	0x00007440
        /*06ec*/ 	.word	0x00000009
        /*06f0*/ 	.word	0x00000000
        /*06f4*/ 	.short	0x010a
        /*06f6*/ 	.byte	0x3f
	.zero		1


	//   ....[104]....
        /*06f8*/ 	.word	0x00007490
        /*06fc*/ 	.word	0x00000006
        /*0700*/ 	.word	0x00000000
        /*0704*/ 	.short	0x010a
        /*0706*/ 	.byte	0x3f
	.zero		1


	//   ....[105]....
        /*0708*/ 	.word	0x000074e0
        /*070c*/ 	.word	0x00000009
        /*0710*/ 	.word	0x00000000
        /*0714*/ 	.short	0x010a
        /*0716*/ 	.byte	0x3f
	.zero		1


	//   ....[106]....
        /*0718*/ 	.word	0x00007530
        /*071c*/ 	.word	0x0000000a
        /*0720*/ 	.word	0x00000000
        /*0724*/ 	.short	0x010a
        /*0726*/ 	.byte	0x3f
	.zero		1


	//   ....[107]....
        /*0728*/ 	.word	0x00007580
        /*072c*/ 	.word	0x0000000b
        /*0730*/ 	.word	0x00000000
        /*0734*/ 	.short	0x010a
        /*0736*/ 	.byte	0x3f
	.zero		1


	//----- nvinfo : EIATTR_NUM_MBARRIERS
	.align		4
.L_28:
        /*0738*/ 	.byte	0x03, 0x38
        /*073a*/ 	.short	0x0034


	//----- nvinfo : EIATTR_EXIT_INSTR_OFFSETS
	.align		4
        /*073c*/ 	.byte	0x04, 0x1c
        /*073e*/ 	.short	(.L_30 - .L_29)


	//   ....[0]....
.L_29:
        /*0740*/ 	.word	0x00000cc0


	//   ....[1]....
        /*0744*/ 	.word	0x000014a0


	//   ....[2]....
        /*0748*/ 	.word	0x00004ac0


	//   ....[3]....
        /*074c*/ 	.word	0x00005020


	//   ....[4]....
        /*0750*/ 	.word	0x00006c90


	//----- nvinfo : EIATTR_MAX_THREADS
	.align		4
.L_30:
        /*0754*/ 	.byte	0x04, 0x05
        /*0756*/ 	.short	(.L_32 - .L_31)
.L_31:
        /*0758*/ 	.word	0x00000180
        /*075c*/ 	.word	0x00000001
        /*0760*/ 	.word	0x00000001


	//----- nvinfo : EIATTR_CRS_STACK_SIZE
	.align		4
.L_32:
        /*0764*/ 	.byte	0x04, 0x1e
        /*0766*/ 	.short	(.L_34 - .L_33)
.L_33:
        /*0768*/ 	.word	0x00000000


	//----- nvinfo : EIATTR_CBANK_PARAM_SIZE
	.align		4
.L_34:
        /*076c*/ 	.byte	0x03, 0x19
        /*076e*/ 	.short	0x0570


	//----- nvinfo : EIATTR_PARAM_CBANK
	.align		4
        /*0770*/ 	.byte	0x04, 0x0a
        /*0772*/ 	.short	(.L_36 - .L_35)
	.align		4
.L_35:
        /*0774*/ 	.word	index@(.nv.constant0._ZN7cutlass13device_kernelINS_4gemm6kernel13GemmUniversalIN4cute5tupleIJiiiiEEENS1_10collective13CollectiveMmaINS1_40MainloopSm90TmaGmmaWarpSpecializedSparseILi25ENS5_IJNS4_1CILi2EEENSA_ILi1EEESC_EEENS1_35KernelTmaWarpSpecializedCooperativeEEENS5_IJNSA_ILi128EEENSA_ILi64EEESH_EEEaNS5_IJNS4_6LayoutINS5_IJiNS5_IJSB_iEEEiEEENS5_IJlNS5_IJSC_SB_EEElEEEEENSJ_INS5_IJNS5_IJSH_iEEESP_iEEENS5_IJNS5_IJSH_NSA_ILi4096EEEEEENS5_IJSC_lEEElEEEEEEEEaNS5_IJlSC_lEEENS4_8TiledMMAINS4_8MMA_AtomIJNS4_4SM904GMMA6SPARSE27GMMA_64x64x64_S32S8S8_SS_TNILNS11_9SparseSelE0EEEEEENSJ_ISD_NS5_IJSC_NSA_ILi0EEES17_EEEEENS5_IJNS4_10UnderscoreES1A_S1A_EEEEENS4_13SM90_TMA_LOADENS4_14ComposedLayoutINS4_7SwizzleILi1ELi4ELi3EEENS4_25smem_sparse_ptr_flag_bitsILi2ELi8EEENSJ_INS5_IJNS5_IJSC_NSA_ILi8EEEEEENS5_IJSB_NSA_ILi32EEEEEEEEENS5_IJNS5_IJS17_SH_EEESM_EEEEEEEvNS4_8identityENS4_23SM90_TMA_LOAD_MULTICASTENS1E_INS1F_ILi2ELi4ELi3EEENS4_18smem_ptr_flag_bitsILi8EEENSJ_INS5_IJS1J_SH_EEENS5_IJSH_SC_EEEEEEEvS1S_EENS_8epilogue10collective6detail29Sm90TmaWarpSpecializedAdapterINS23_15DefaultEpilogueIiNS5_IJSC_llEEES27_NS22_6thread17LinearCombinationIiLi1EiiLNS28_9ScaleType4KindE0ELNS_15FloatRoundStyleE2EiEENS1_15EpilogueDefaultEEEEEvvEEEEvNT_6ParamsE)
        /*0778*/ 	.short	0x0210
        /*077a*/ 	.short	0x0570


	//----- nvinfo : EIATTR_SW_WAR
	.align		4
.L_36:
        /*077c*/ 	.byte	0x04, 0x36
        /*077e*/ 	.short	(.L_38 - .L_37)
.L_37:
        /*0780*/ 	.word	0x00000008
.L_38:


//--------------------- .nv.callgraph             --------------------------
	.section	.nv.callgraph,"",@"SHT_CUDA_CALLGRAPH"
	.align	4
	.sectionentsize	8
	.align		4
        /*0000*/ 	.word	0x00000000
	.align		4
        /*0004*/ 	.word	0xffffffff
	.align		4
        /*0008*/ 	.word	0x00000000
	.align		4
        /*000c*/ 	.word	0xfffffffe
	.align		4
        /*0010*/ 	.word	0x00000000
	.align		4
        /*0014*/ 	.word	0xfffffffd
	.align		4
        /*0018*/ 	.word	0x00000000
	.align		4
        /*001c*/ 	.word	0xfffffffc


//--------------------- .nv.constant4             --------------------------
	.section	.nv.constant4,"a",@progbits
	.align	8
	.align		8
.nv.constant4:
        /*0000*/ 	.dword	_ZN39_INTERNAL_20fa82c5_4_k_cu_6039f9d4_35704cuda3std3__45__cpo5beginE
	.align		8
        /*0008*/ 	.dword	_ZN39_INTERNAL_20fa82c5_4_k_cu_6039f9d4_35704cuda3std3__45__cpo3endE
	.align		8
        /*0010*/ 	.dword	_ZN39_INTERNAL_20fa82c5_4_k_cu_6039f9d4_35704cuda3std3__45__cpo6cbeginE
	.align		8
        /*0018*/ 	.dword	_ZN39_INTERNAL_20fa82c5_4_k_cu_6039f9d4_35704cuda3std3__45__cpo4cendE
	.align		8
        /*0020*/ 	.dword	_ZN39_INTERNAL_20fa82c5_4_k_cu_6039f9d4_35704cuda3std3__441_GLOBAL__N__20fa82c5_4_k_cu_6039f9d4_35706ignoreE
	.align		8
        /*0028*/ 	.dword	_ZN39_INTERNAL_20fa82c5_4_k_cu_6039f9d4_35704cuda3std3__419piecewise_constructE
	.align		8
        /*0030*/ 	.dword	_ZN39_INTERNAL_20fa82c5_4_k_cu_6039f9d4_35704cuda3std3__48in_placeE
	.align		8
        /*0038*/ 	.dword	_ZN39_INTERNAL_20fa82c5_4_k_cu_6039f9d4_35704cuda3std6ranges3__45__cpo4swapE
	.align		8
        /*0040*/ 	.dword	_ZN39_INTERNAL_20fa82c5_4_k_cu_6039f9d4_35704cuda3std6ranges3__45__cpo9iter_moveE
	.align		8
        /*0048*/ 	.dword	_ZN39_INTERNAL_20fa82c5_4_k_cu_6039f9d4_35704cute7productE
	.align		8
        /*0050*/ 	.dword	_ZN39_INTERNAL_20fa82c5_4_k_cu_6039f9d4_35704cute1_E


//--------------------- .text._ZN7cutlass13device_kernelINS_4gemm6kernel13GemmUniversalIN4cute5tupleIJiiiiEEENS1_10collective13CollectiveMmaINS1_40MainloopSm90TmaGmmaWarpSpecializedSparseILi25ENS5_IJNS4_1CILi2EEENSA_ILi1EEESC_EEENS1_35KernelTmaWarpSpecializedCooperativeEEENS5_IJNSA_ILi128EEENSA_ILi64EEESH_EEEaNS5_IJNS4_6LayoutINS5_IJiNS5_IJSB_iEEEiEEENS5_IJlNS5_IJSC_SB_EEElEEEEENSJ_INS5_IJNS5_IJSH_iEEESP_iEEENS5_IJNS5_IJSH_NSA_ILi4096EEEEEENS5_IJSC_lEEElEEEEEEEEaNS5_IJlSC_lEEENS4_8TiledMMAINS4_8MMA_AtomIJNS4_4SM904GMMA6SPARSE27GMMA_64x64x64_S32S8S8_SS_TNILNS11_9SparseSelE0EEEEEENSJ_ISD_NS5_IJSC_NSA_ILi0EEES17_EEEEENS5_IJNS4_10UnderscoreES1A_S1A_EEEEENS4_13SM90_TMA_LOADENS4_14ComposedLayoutINS4_7SwizzleILi1ELi4ELi3EEENS4_25smem_sparse_ptr_flag_bitsILi2ELi8EEENSJ_INS5_IJNS5_IJSC_NSA_ILi8EEEEEENS5_IJSB_NSA_ILi32EEEEEEEEENS5_IJNS5_IJS17_SH_EEESM_EEEEEEEvNS4_8identityENS4_23SM90_TMA_LOAD_MULTICASTENS1E_INS1F_ILi2ELi4ELi3EEENS4_18smem_ptr_flag_bitsILi8EEENSJ_INS5_IJS1J_SH_EEENS5_IJSH_SC_EEEEEEEvS1S_EENS_8epilogue10collective6detail29Sm90TmaWarpSpecializedAdapterINS23_15DefaultEpilogueIiNS5_IJSC_llEEES27_NS22_6thread17LinearCombinationIiLi1EiiLNS28_9ScaleType4KindE0ELNS_15FloatRoundStyleE2EiEENS1_15EpilogueDefaultEEEEEvvEEEEvNT_6ParamsE --------------------------
	.section	.text._ZN7cutlass13device_kernelINS_4gemm6kernel13GemmUniversalIN4cute5tupleIJiiiiEEENS1_10collective13CollectiveMmaINS1_40MainloopSm90TmaGmmaWarpSpecializedSparseILi25ENS5_IJNS4_1CILi2EEENSA_ILi1EEESC_EEENS1_35KernelTmaWarpSpecializedCooperativeEEENS5_IJNSA_ILi128EEENSA_ILi64EEESH_EEEaNS5_IJNS4_6LayoutINS5_IJiNS5_IJSB_iEEEiEEENS5_IJlNS5_IJSC_SB_EEElEEEEENSJ_INS5_IJNS5_IJSH_iEEESP_iEEENS5_IJNS5_IJSH_NSA_ILi4096EEEEEENS5_IJSC_lEEElEEEEEEEEaNS5_IJlSC_lEEENS4_8TiledMMAINS4_8MMA_AtomIJNS4_4SM904GMMA6SPARSE27GMMA_64x64x64_S32S8S8_SS_TNILNS11_9SparseSelE0EEEEEENSJ_ISD_NS5_IJSC_NSA_ILi0EEES17_EEEEENS5_IJNS4_10UnderscoreES1A_S1A_EEEEENS4_13SM90_TMA_LOADENS4_14ComposedLayoutINS4_7SwizzleILi1ELi4ELi3EEENS4_25smem_sparse_ptr_flag_bitsILi2ELi8EEENSJ_INS5_IJNS5_IJSC_NSA_ILi8EEEEEENS5_IJSB_NSA_ILi32EEEEEEEEENS5_IJNS5_IJS17_SH_EEESM_EEEEEEEvNS4_8identityENS4_23SM90_TMA_LOAD_MULTICASTENS1E_INS1F_ILi2ELi4ELi3EEENS4_18smem_ptr_flag_bitsILi8EEENSJ_INS5_IJS1J_SH_EEENS5_IJSH_SC_EEEEEEEvS1S_EENS_8epilogue10collective6detail29Sm90TmaWarpSpecializedAdapterINS23_15DefaultEpilogueIiNS5_IJSC_llEEES27_NS22_6thread17LinearCombinationIiLi1EiiLNS28_9ScaleType4KindE0ELNS_15FloatRoundStyleE2EiEENS1_15EpilogueDefaultEEEEEvvEEEEvNT_6ParamsE,"ax",@progbits
	.align	128
.text._ZN7cutlass13device_kernelINS_4gemm6kernel13GemmUniversalIN4cute5tupleIJiiiiEEENS1_10collective13CollectiveMmaINS1_40MainloopSm90TmaGmmaWarpSpecializedSparseILi25ENS5_IJNS4_1CILi2EEENSA_ILi1EEESC_EEENS1_35KernelTmaWarpSpecializedCooperativeEEENS5_IJNSA_ILi128EEENSA_ILi64EEESH_EEEaNS5_IJNS4_6LayoutINS5_IJiNS5_IJSB_iEEEiEEENS5_IJlNS5_IJSC_SB_EEElEEEEENSJ_INS5_IJNS5_IJSH_iEEESP_iEEENS5_IJNS5_IJSH_NSA_ILi4096EEEEEENS5_IJSC_lEEElEEEEEEEEaNS5_IJlSC_lEEENS4_8TiledMMAINS4_8MMA_AtomIJNS4_4SM904GMMA6SPARSE27GMMA_64x64x64_S32S8S8_SS_TNILNS11_9SparseSelE0EEEEEENSJ_ISD_NS5_IJSC_NSA_ILi0EEES17_EEEEENS5_IJNS4_10UnderscoreES1A_S1A_EEEEENS4_13SM90_TMA_LOADENS4_14ComposedLayoutINS4_7SwizzleILi1ELi4ELi3EEENS4_25smem_sparse_ptr_flag_bitsILi2ELi8EEENSJ_INS5_IJNS5_IJSC_NSA_ILi8EEEEEENS5_IJSB_NSA_ILi32EEEEEEEEENS5_IJNS5_IJS17_SH_EEESM_EEEEEEEvNS4_8identityENS4_23SM90_TMA_LOAD_MULTICASTENS1E_INS1F_ILi2ELi4ELi3EEENS4_18smem_ptr_flag_bitsILi8EEENSJ_INS5_IJS1J_SH_EEENS5_IJSH_SC_EEEEEEEvS1S_EENS_8epilogue10collective6detail29Sm90TmaWarpSpecializedAdapterINS23_15DefaultEpilogueIiNS5_IJSC_llEEES27_NS22_6thread17LinearCombinationIiLi1EiiLNS28_9ScaleType4KindE0ELNS_15FloatRoundStyleE2EiEENS1_15EpilogueDefaultEEEEEvvEEEEvNT_6ParamsE:
        .type           _ZN7cutlass13device_kernelINS_4gemm6kernel13GemmUniversalIN4cute5tupleIJiiiiEEENS1_10collective13CollectiveMmaINS1_40MainloopSm90TmaGmmaWarpSpecializedSparseILi25ENS5_IJNS4_1CILi2EEENSA_ILi1EEESC_EEENS1_35KernelTmaWarpSpecializedCooperativeEEENS5_IJNSA_ILi128EEENSA_ILi64EEESH_EEEaNS5_IJNS4_6LayoutINS5_IJiNS5_IJSB_iEEEiEEENS5_IJlNS5_IJSC_SB_EEElEEEEENSJ_INS5_IJNS5_IJSH_iEEESP_iEEENS5_IJNS5_IJSH_NSA_ILi4096EEEEEENS5_IJSC_lEEElEEEEEEEEaNS5_IJlSC_lEEENS4_8TiledMMAINS4_8MMA_AtomIJNS4_4SM904GMMA6SPARSE27GMMA_64x64x64_S32S8S8_SS_TNILNS11_9SparseSelE0EEEEEENSJ_ISD_NS5_IJSC_NSA_ILi0EEES17_EEEEENS5_IJNS4_10UnderscoreES1A_S1A_EEEEENS4_13SM90_TMA_LOADENS4_14ComposedLayoutINS4_7SwizzleILi1ELi4ELi3EEENS4_25smem_sparse_ptr_flag_bitsILi2ELi8EEENSJ_INS5_IJNS5_IJSC_NSA_ILi8EEEEEENS5_IJSB_NSA_ILi32EEEEEEEEENS5_IJNS5_IJS17_SH_EEESM_EEEEEEEvNS4_8identityENS4_23SM90_TMA_LOAD_MULTICASTENS1E_INS1F_ILi2ELi4ELi3EEENS4_18smem_ptr_flag_bitsILi8EEENSJ_INS5_IJS1J_SH_EEENS5_IJSH_SC_EEEEEEEvS1S_EENS_8epilogue10collective6detail29Sm90TmaWarpSpecializedAdapterINS23_15DefaultEpilogueIiNS5_IJSC_llEEES27_NS22_6thread17LinearCombinationIiLi1EiiLNS28_9ScaleType4KindE0ELNS_15FloatRoundStyleE2EiEENS1_15EpilogueDefaultEEEEEvvEEEEvNT_6ParamsE,@function
        .size           _ZN7cutlass13device_kernelINS_4gemm6kernel13GemmUniversalIN4cute5tupleIJiiiiEEENS1_10collective13CollectiveMmaINS1_40MainloopSm90TmaGmmaWarpSpecializedSparseILi25ENS5_IJNS4_1CILi2EEENSA_ILi1EEESC_EEENS1_35KernelTmaWarpSpecializedCooperativeEEENS5_IJNSA_ILi128EEENSA_ILi64EEESH_EEEaNS5_IJNS4_6LayoutINS5_IJiNS5_IJSB_iEEEiEEENS5_IJlNS5_IJSC_SB_EEElEEEEENSJ_INS5_IJNS5_IJSH_iEEESP_iEEENS5_IJNS5_IJSH_NSA_ILi4096EEEEEENS5_IJSC_lEEElEEEEEEEEaNS5_IJlSC_lEEENS4_8TiledMMAINS4_8MMA_AtomIJNS4_4SM904GMMA6SPARSE27GMMA_64x64x64_S32S8S8_SS_TNILNS11_9SparseSelE0EEEEEENSJ_ISD_NS5_IJSC_NSA_ILi0EEES17_EEEEENS5_IJNS4_10UnderscoreES1A_S1A_EEEEENS4_13SM90_TMA_LOADENS4_14ComposedLayoutINS4_7SwizzleILi1ELi4ELi3EEENS4_25smem_sparse_ptr_flag_bitsILi2ELi8EEENSJ_INS5_IJNS5_IJSC_NSA_ILi8EEEEEENS5_IJSB_NSA_ILi32EEEEEEEEENS5_IJNS5_IJS17_SH_EEESM_EEEEEEEvNS4_8identityENS4_23SM90_TMA_LOAD_MULTICASTENS1E_INS1F_ILi2ELi4ELi3EEENS4_18smem_ptr_flag_bitsILi8EEENSJ_INS5_IJS1J_SH_EEENS5_IJSH_SC_EEEEEEEvS1S_EENS_8epilogue10collective6detail29Sm90TmaWarpSpecializedAdapterINS23_15DefaultEpilogueIiNS5_IJSC_llEEES27_NS22_6thread17LinearCombinationIiLi1EiiLNS28_9ScaleType4KindE0ELNS_15FloatRoundStyleE2EiEENS1_15EpilogueDefaultEEEEEvvEEEEvNT_6ParamsE,(.L_x_171 - _ZN7cutlass13device_kernelINS_4gemm6kernel13GemmUniversalIN4cute5tupleIJiiiiEEENS1_10collective13CollectiveMmaINS1_40MainloopSm90TmaGmmaWarpSpecializedSparseILi25ENS5_IJNS4_1CILi2EEENSA_ILi1EEESC_EEENS1_35KernelTmaWarpSpecializedCooperativeEEENS5_IJNSA_ILi128EEENSA_ILi64EEESH_EEEaNS5_IJNS4_6LayoutINS5_IJiNS5_IJSB_iEEEiEEENS5_IJlNS5_IJSC_SB_EEElEEEEENSJ_INS5_IJNS5_IJSH_iEEESP_iEEENS5_IJNS5_IJSH_NSA_ILi4096EEEEEENS5_IJSC_lEEElEEEEEEEEaNS5_IJlSC_lEEENS4_8TiledMMAINS4_8MMA_AtomIJNS4_4SM904GMMA6SPARSE27GMMA_64x64x64_S32S8S8_SS_TNILNS11_9SparseSelE0EEEEEENSJ_ISD_NS5_IJSC_NSA_ILi0EEES17_EEEEENS5_IJNS4_10UnderscoreES1A_S1A_EEEEENS4_13SM90_TMA_LOADENS4_14ComposedLayoutINS4_7SwizzleILi1ELi4ELi3EEENS4_25smem_sparse_ptr_flag_bitsILi2ELi8EEENSJ_INS5_IJNS5_IJSC_NSA_ILi8EEEEEENS5_IJSB_NSA_ILi32EEEEEEEEENS5_IJNS5_IJS17_SH_EEESM_EEEEEEEvNS4_8identityENS4_23SM90_TMA_LOAD_MULTICASTENS1E_INS1F_ILi2ELi4ELi3EEENS4_18smem_ptr_flag_bitsILi8EEENSJ_INS5_IJS1J_SH_EEENS5_IJSH_SC_EEEEEEEvS1S_EENS_8epilogue10collective6detail29Sm90TmaWarpSpecializedAdapterINS23_15DefaultEpilogueIiNS5_IJSC_llEEES27_NS22_6thread17LinearCombinationIiLi1EiiLNS28_9ScaleType4KindE0ELNS_15FloatRoundStyleE2EiEENS1_15EpilogueDefaultEEEEEvvEEEEvNT_6ParamsE)
        .other          _ZN7cutlass13device_kernelINS_4gemm6kernel13GemmUniversalIN4cute5tupleIJiiiiEEENS1_10collective13CollectiveMmaINS1_40MainloopSm90TmaGmmaWarpSpecializedSparseILi25ENS5_IJNS4_1CILi2EEENSA_ILi1EEESC_EEENS1_35KernelTmaWarpSpecializedCooperativeEEENS5_IJNSA_ILi128EEENSA_ILi64EEESH_EEEaNS5_IJNS4_6LayoutINS5_IJiNS5_IJSB_iEEEiEEENS5_IJlNS5_IJSC_SB_EEElEEEEENSJ_INS5_IJNS5_IJSH_iEEESP_iEEENS5_IJNS5_IJSH_NSA_ILi4096EEEEEENS5_IJSC_lEEElEEEEEEEEaNS5_IJlSC_lEEENS4_8TiledMMAINS4_8MMA_AtomIJNS4_4SM904GMMA6SPARSE27GMMA_64x64x64_S32S8S8_SS_TNILNS11_9SparseSelE0EEEEEENSJ_ISD_NS5_IJSC_NSA_ILi0EEES17_EEEEENS5_IJNS4_10UnderscoreES1A_S1A_EEEEENS4_13SM90_TMA_LOADENS4_14ComposedLayoutINS4_7SwizzleILi1ELi4ELi3EEENS4_25smem_sparse_ptr_flag_bitsILi2ELi8EEENSJ_INS5_IJNS5_IJSC_NSA_ILi8EEEEEENS5_IJSB_NSA_ILi32EEEEEEEEENS5_IJNS5_IJS17_SH_EEESM_EEEEEEEvNS4_8identityENS4_23SM90_TMA_LOAD_MULTICASTENS1E_INS1F_ILi2ELi4ELi3EEENS4_18smem_ptr_flag_bitsILi8EEENSJ_INS5_IJS1J_SH_EEENS5_IJSH_SC_EEEEEEEvS1S_EENS_8epilogue10collective6detail29Sm90TmaWarpSpecializedAdapterINS23_15DefaultEpilogueIiNS5_IJSC_llEEES27_NS22_6thread17LinearCombinationIiLi1EiiLNS28_9ScaleType4KindE0ELNS_15FloatRoundStyleE2EiEENS1_15EpilogueDefaultEEEEEvvEEEEvNT_6ParamsE,@"STO_CUDA_ENTRY STV_DEFAULT"
_ZN7cutlass13device_kernelINS_4gemm6kernel13GemmUniversalIN4cute5tupleIJiiiiEEENS1_10collective13CollectiveMmaINS1_40MainloopSm90TmaGmmaWarpSpecializedSparseILi25ENS5_IJNS4_1CILi2EEENSA_ILi1EEESC_EEENS1_35KernelTmaWarpSpecializedCooperativeEEENS5_IJNSA_ILi128EEENSA_ILi64EEESH_EEEaNS5_IJNS4_6LayoutINS5_IJiNS5_IJSB_iEEEiEEENS5_IJlNS5_IJSC_SB_EEElEEEEENSJ_INS5_IJNS5_IJSH_iEEESP_iEEENS5_IJNS5_IJSH_NSA_ILi4096EEEEEENS5_IJSC_lEEElEEEEEEEEaNS5_IJlSC_lEEENS4_8TiledMMAINS4_8MMA_AtomIJNS4_4SM904GMMA6SPARSE27GMMA_64x64x64_S32S8S8_SS_TNILNS11_9SparseSelE0EEEEEENSJ_ISD_NS5_IJSC_NSA_ILi0EEES17_EEEEENS5_IJNS4_10UnderscoreES1A_S1A_EEEEENS4_13SM90_TMA_LOADENS4_14ComposedLayoutINS4_7SwizzleILi1ELi4ELi3EEENS4_25smem_sparse_ptr_flag_bitsILi2ELi8EEENSJ_INS5_IJNS5_IJSC_NSA_ILi8EEEEEENS5_IJSB_NSA_ILi32EEEEEEEEENS5_IJNS5_IJS17_SH_EEESM_EEEEEEEvNS4_8identityENS4_23SM90_TMA_LOAD_MULTICASTENS1E_INS1F_ILi2ELi4ELi3EEENS4_18smem_ptr_flag_bitsILi8EEENSJ_INS5_IJS1J_SH_EEENS5_IJSH_SC_EEEEEEEvS1S_EENS_8epilogue10collective6detail29Sm90TmaWarpSpecializedAdapterINS23_15DefaultEpilogueIiNS5_IJSC_llEEES27_NS22_6thread17LinearCombinationIiLi1EiiLNS28_9ScaleType4KindE0ELNS_15FloatRoundStyleE2EiEENS1_15EpilogueDefaultEEEEEvvEEEEvNT_6ParamsE:
[----:B------:R-:W-:Y:S01]  /*0000*/  LDC R1, c[0x0][0x28] ;  /* 0x00000a00ff017b82 */ /* 0x000fe20000000800 */
[----:B------:R-:W0:Y:S01]  /*0010*/  S2R R12, SR_TID.X ;  /* 0x00000000000c7919 */ /* 0x000e220000002100 */
[----:B------:R-:W-:Y:S01]  /*0020*/  ELECT P0, URZ, PT ;  /* 0x00000000003f782f */ /* 0x000fe20003800000 */
[----:B------:R-:W-:Y:S01]  /*0030*/  BSSY B0, `(.L_x_0) ;  /* 0x0000012000007945 */ /* 0x000fe20003800000 */
[--C-:B0-----:R-:W-:Y:S02]  /*0040*/  SHF.R.U32.HI R0, RZ, 0x5, R12.reuse ;  /* 0x00000005ff007819 */ /* 0x101fe4000001160c */
[----:B------:R-:W-:-:S03]  /*0050*/  SHF.R.U32.HI R13, RZ, 0x7, R12 ;  /* 0x00000007ff0d7819 */ /* 0x000fc6000001160c */
[----:B------:R-:W0:Y:S04]  /*0060*/  SHFL.IDX PT, R7, R0, RZ, 0x1f ;  /* 0x00001fff00077589 */ /* 0x000e2800000e0000 */
[----:B------:R1:W2:Y:S01]  /*0070*/  SHFL.IDX PT, R2, R13, RZ, 0x1f ;  /* 0x00001fff0d027589 */ /* 0x0002a200000e0000 */
[----:B0-----:R-:W-:-:S13]  /*0080*/  ISETP.NE.OR P0, PT, R7, RZ, !P0 ;  /* 0x000000ff0700720c */ /* 0x001fda0004705670 */
[----:B-12---:R-:W-:Y:S05]  /*0090*/  @P0 BRA `(.L_x_1) ;  /* 0x00000000002c0947 */ /* 0x006fea0003800000 */
[----:B------:R-:W-:Y:S02]  /*00a0*/  ULDC.64 UR4, c[0x0][0x198] ;  /* 0x0000660000047ab9 */ /* 0x000fe40000000a00 */
[----:B------:R-:W-:Y:S02]  /*00b0*/  UIADD3 UR6, UP0, UR4, 0xf0, URZ ;  /* 0x000000f004067890 */ /* 0x000fe4000ff1e03f */
[----:B------:R-:W-:Y:S02]  /*00c0*/  UIADD3 UR8, UP1, UR4, 0x1f0, URZ ;  /* 0x000001f004087890 */ /* 0x000fe4000ff3e03f */
[----:B------:R-:W-:Y:S02]  /*00d0*/  UIADD3 UR4, UP2, UR4, 0x2f0, URZ ;  /* 0x000002f004047890 */ /* 0x000fe4000ff5e03f */
[----:B------:R-:W-:Y:S02]  /*00e0*/  UIADD3.X UR7, URZ, UR5, URZ, UP0, !UPT ;  /* 0x000000053f077290 */ /* 0x000fe400087fe43f */
[----:B------:R-:W-:-:S02]  /*00f0*/  UIADD3.X UR9, URZ, UR5, URZ, UP1, !UPT ;  /* 0x000000053f097290 */ /* 0x000fc40008ffe43f */
[----:B------:R-:W-:-:S05]  /*0100*/  UIADD3.X UR5, URZ, UR5, URZ, UP2, !UPT ;  /* 0x000000053f057290 */ /* 0x000fca00097fe43f */
[----:B------:R0:W-:Y:S02]  /*0110*/  UTMACCTL.PF [UR6] ;  /* 0x00000000060079b9 */ /* 0x0001e40008040000 */
[----:B------:R0:W-:Y:S02]  /*0120*/  UTMACCTL.PF [UR8] ;  /* 0x00000000080079b9 */ /* 0x0001e40008040000 */
[----:B------:R0:W-:Y:S02]  /*0130*/  UTMACCTL.PF [UR4] ;  /* 0x00000000040079b9 */ /* 0x0001e40008040000 */
[----:B0-----:R-:W-:Y:S01]  /*0140*/  NOP ;  /* 0x0000000000007918 */ /* 0x001fe20000000000 */
.L_x_1:
[----:B------:R-:W-:Y:S05]  /*0150*/  BSYNC B0 ;  /* 0x0000000000007941 */ /* 0x000fea0003800000 */
.L_x_0:
[----:B------:R-:W0:Y:S02]  /*0160*/  SHFL.IDX PT, R3, R0, RZ, 0x1f ;  /* 0x00001fff00037589 */ /* 0x000e2400000e0000 */
[----:B0-----:R-:W-:-:S13]  /*0170*/  ISETP.NE.AND P0, PT, R3, RZ, PT ;  /* 0x000000ff0300720c */ /* 0x001fda0003f05270 */
[----:B------:R-:W-:Y:S05]  /*0180*/  @P0 BRA `(.L_x_2) ;  /* 0x00000004000c0947 */ /* 0x000fea0003800000 */
[----:B------:R-:W-:Y:S01]  /*0190*/  ELECT P0, URZ, PT ;  /* 0x00000000003f782f */ /* 0x000fe20003800000 */
[----:B------:R-:W-:-:S12]  /*01a0*/  BSSY B0, `(.L_x_2) ;  /* 0x0000041000007945 */ /* 0x000fd80003800000 */
[----:B------:R-:W-:Y:S05]  /*01b0*/  @!P0 BRA `(.L_x_3) ;  /* 0x0000000000fc8947 */ /* 0x000fea0003800000 */
[----:B------:R-:W0:Y:S01]  /*01c0*/  S2UR UR8, SR_CgaCtaId ;  /* 0x00000000000879c3 */ /* 0x000e220000008800 */
[----:B------:R-:W-:Y:S01]  /*01d0*/  UMOV UR4, 0x400 ;  /* 0x0000040000047882 */ /* 0x000fe20000000000 */
[----:B------:R-:W-:Y:S01]  /*01e0*/  UMOV UR5, 0x1 ;  /* 0x0000000100057882 */ /* 0x000fe20000000000 */
[----:B------:R-:W-:Y:S02]  /*01f0*/  UMOV UR6, 0x4 ;  /* 0x0000000400067882 */ /* 0x000fe40000000000 */
[----:B------:R-:W-:-:S04]  /*0200*/  UIADD3 UR6, -UR6, 0x100000, URZ ;  /* 0x0010000006067890 */ /* 0x000fc8000fffe13f */
[----:B------:R-:W-:Y:S02]  /*0210*/  USHF.L.U32 UR7, UR6, 0xb, URZ ;  /* 0x0000000b06077899 */ /* 0x000fe4000800063f */
[----:B------:R-:W-:Y:S02]  /*0220*/  USHF.L.U32 UR6, UR6, 0x1, URZ ;  /* 0x0000000106067899 */ /* 0x000fe4000800063f */
[----:B0-----:R-:W-:Y:S02]  /*0230*/  ULEA UR8, UR8, UR4, 0x18 ;  /* 0x0000000408087291 */ /* 0x001fe4000f8ec03f */
[----:B------:R-:W-:-:S04]  /*0240*/  UIADD3 UR4, -UR5, 0x100000, URZ ;  /* 0x0010000005047890 */ /* 0x000fc8000fffe13f */
[----:B------:R-:W-:Y:S02]  /*0250*/  USHF.L.U32 UR5, UR4, 0xb, URZ ;  /* 0x0000000b04057899 */ /* 0x000fe4000800063f */
[----:B------:R-:W-:Y:S01]  /*0260*/  USHF.L.U32 UR4, UR4, 0x1, URZ ;  /* 0x0000000104047899 */ /* 0x000fe2000800063f */
[----:B------:R-:W0:Y:S11]  /*0270*/  FENCE.VIEW.ASYNC.S ;  /* 0x00000000000073c6 */ /* 0x000e360000000000 */
[----:B0-----:R0:W1:Y:S01]  /*0280*/  SYNCS.EXCH.64 URZ, [UR8], UR4 ;  /* 0x00000004083f75b2 */ /* 0x0010620008000100 */
[----:B------:R0:W2:Y:S01]  /*0290*/  SYNCS.EXCH.64 URZ, [UR8+0xc8], UR6 ;  /* 0x0000c806083f75b2 */ /* 0x0000a20008000100 */
[----:B------:R0:W3:Y:S01]  /*02a0*/  SYNCS.EXCH.64 URZ, [UR8+0x8], UR4 ;  /* 0x00000804083f75b2 */ /* 0x0000e20008000100 */
[----:B------:R0:W4:Y:S01]  /*02b0*/  SYNCS.EXCH.64 URZ, [UR8+0xd0], UR6 ;  /* 0x0000d006083f75b2 */ /* 0x0001220008000100 */
[----:B------:R0:W0:Y:S01]  /*02c0*/  SYNCS.EXCH.64 URZ, [UR8+0x10], UR4 ;  /* 0x00001004083f75b2 */ /* 0x0000220008000100 */
        /* <DEDUP_REMOVED lines=45> */
[----:B-1234-:R-:W-:Y:S01]  /*05a0*/  NOP ;  /* 0x0000000000007918 */ /* 0x01efe20000000000 */
.L_x_3:
[----:B0-----:R-:W-:Y:S05]  /*05b0*/  BSYNC B0 ;  /* 0x0000000000007941 */ /* 0x001fea0003800000 */
.L_x_2:
[----:B------:R-:W0:Y:S01]  /*05c0*/  S2UR UR8, SR_CTAID.X ;  /* 0x00000000000879c3 */ /* 0x000e220000002500 */
[----:B------:R-:W-:Y:S01]  /*05d0*/  SHF.R.S32.HI R5, RZ, 0x1f, R12 ;  /* 0x0000001fff057819 */ /* 0x000fe2000001140c */
[----:B------:R-:W1:Y:S01]  /*05e0*/  SHFL.IDX PT, R0, R0, RZ, 0x1f ;  /* 0x00001fff00007589 */ /* 0x000e6200000e0000 */
[----:B------:R-:W-:Y:S01]  /*05f0*/  ELECT P0, URZ, PT ;  /* 0x00000000003f782f */ /* 0x000fe20003800000 */
[----:B------:R-:W-:Y:S01]  /*0600*/  NOP ;  /* 0x0000000000007918 */ /* 0x000fe20000000000 */
[----:B------:R-:W-:Y:S01]  /*0610*/  LEA.HI R5, R5, R12, RZ, 0x7 ;  /* 0x0000000c05057211 */ /* 0x000fe200078f38ff */
[----:B------:R-:W2:Y:S01]  /*0620*/  S2R R10, SR_CTAID.Y ;  /* 0x00000000000a7919 */ /* 0x000ea20000002600 */
[----:B------:R-:W-:Y:S01]  /*0630*/  ULDC UR4, c[0x0][0x150] ;  /* 0x0000540000047ab9 */ /* 0x000fe20000000800 */
[----:B------:R-:W3:Y:S01]  /*0640*/  LDC R8, c[0x0][0x144] ;  /* 0x00005100ff087b82 */ /* 0x000ee20000000800 */
[----:B------:R-:W-:Y:S01]  /*0650*/  LOP3.LUT R5, R5, 0xffffff80, RZ, 0xc0, !PT ;  /* 0xffffff8005057812 */ /* 0x000fe200078ec0ff */
[----:B------:R-:W-:Y:S01]  /*0660*/  NOP ;  /* 0x0000000000007918 */ /* 0x000fe20000000000 */
[----:B------:R-:W-:-:S03]  /*0670*/  ISETP.NE.AND P2, PT, R2, RZ, PT ;  /* 0x000000ff0200720c */ /* 0x000fc60003f45270 */
[----:B------:R-:W-:Y:S02]  /*0680*/  IMAD.IADD R5, R12, 0x1, -R5 ;  /* 0x000000010c057824 */ /* 0x000fe400078e0a05 */
[----:B------:R-:W4:Y:S03]  /*0690*/  LDC R14, c[0x0][0x140] ;  /* 0x00005000ff0e7b82 */ /* 0x000f260000000800 */
[----:B------:R-:W-:Y:S02]  /*06a0*/  SHF.R.S32.HI R4, RZ, 0x1f, R5 ;  /* 0x0000001fff047819 */ /* 0x000fe40000011405 */
[----:B------:R-:W-:Y:S02]  /*06b0*/  LOP3.LUT P6, RZ, R5, 0x7, RZ, 0xc0, !PT ;  /* 0x0000000705ff7812 */ /* 0x000fe400078cc0ff */
[----:B------:R-:W-:Y:S01]  /*06c0*/  LEA.HI R4, R4, R5, RZ, 0x3 ;  /* 0x0000000504047211 */ /* 0x000fe200078f18ff */
[----:B------:R-:W5:Y:S01]  /*06d0*/  LDC R15, c[0x0][0x148] ;  /* 0x00005200ff0f7b82 */ /* 0x000f620000000800 */
[----:B0-----:R-:W-:-:S02]  /*06e0*/  I2FP.F32.U32 R6, UR8 ;  /* 0x0000000800067c45 */ /* 0x001fc40008201000 */
[----:B-1----:R-:W-:Y:S02]  /*06f0*/  ISETP.NE.OR P0, PT, R0, RZ, !P0 ;  /* 0x000000ff0000720c */ /* 0x002fe40004705670 */
[--C-:B------:R-:W-:Y:S01]  /*0700*/  SHF.R.S32.HI R0, RZ, 0x3, R4.reuse ;  /* 0x00000003ff007819 */ /* 0x100fe20000011404 */
[----:B------:R-:W-:Y:S01]  /*0710*/  FMUL R6, R6, UR4 ;  /* 0x0000000406067c20 */ /* 0x000fe20008400000 */
[----:B------:R-:W-:Y:S01]  /*0720*/  SHF.R.S32.HI R9, RZ, 0x1f, R4 ;  /* 0x0000001fff097819 */ /* 0x000fe20000011404 */
[----:B------:R-:W-:Y:S01]  /*0730*/  ULDC UR4, c[0x0][0x154] ;  /* 0x0000550000047ab9 */ /* 0x000fe20000000800 */
[----:B------:R-:W-:Y:S02]  /*0740*/  SHF.R.S32.HI R4, RZ, 0x1f, R3 ;  /* 0x0000001fff047819 */ /* 0x000fe40000011403 */
[----:B------:R-:W-:Y:S01]  /*0750*/  LEA.HI R9, R9, R0, RZ, 0x2 ;  /* 0x0000000009097211 */ /* 0x000fe200078f10ff */
[----:B------:R-:W0:Y:S01]  /*0760*/  F2I.U32.TRUNC.NTZ R6, R6 ;  /* 0x0000000600067305 */ /* 0x000e22000020f000 */
[----:B------:R-:W-:-:S02]  /*0770*/  LEA.HI R4, R4, R3, RZ, 0x2 ;  /* 0x0000000304047211 */ /* 0x000fc400078f10ff */
[----:B------:R-:W-:Y:S01]  /*0780*/  LOP3.LUT R9, R9, 0xfffffffc, RZ, 0xc0, !PT ;  /* 0xfffffffc09097812 */ /* 0x000fe200078ec0ff */
[----:B------:R-:W-:Y:S01]  /*0790*/  VOTEU.ALL UP0, P0 ;  /* 0x00000000003f7886 */ /* 0x000fe20000000000 */
[----:B------:R-:W-:Y:S01]  /*07a0*/  LOP3.LUT R4, R4, 0x3ffffffc, RZ, 0xc0, !PT ;  /* 0x3ffffffc04047812 */ /* 0x000fe200078ec0ff */
[----:B------:R-:W-:Y:S01]  /*07b0*/  VOTEU.ALL UP1, P0 ;  /* 0x00000000003f7886 */ /* 0x000fe20000020000 */
[----:B----4-:R-:W-:Y:S01]  /*07c0*/  ISETP.EQ.U32.AND P1, PT, R14, 0x1, PT ;  /* 0x000000010e00780c */ /* 0x010fe20003f22070 */
[----:B------:R-:W-:Y:S01]  /*07d0*/  IMAD.IADD R9, R0, 0x1, -R9 ;  /* 0x0000000100097824 */ /* 0x000fe200078e0a09 */
[----:B------:R-:W1:Y:S01]  /*07e0*/  @!UP0 S2UR UR7, SR_CgaCtaId ;  /* 0x00000000000789c3 */ /* 0x000e620000008800 */
[----:B------:R-:W-:Y:S01]  /*07f0*/  IMAD.IADD R4, R3, 0x1, -R4 ;  /* 0x0000000103047824 */ /* 0x000fe200078e0a04 */
[----:B------:R-:W-:Y:S01]  /*0800*/  SHF.R.S32.HI R0, RZ, 0x1f, R7 ;  /* 0x0000001fff007819 */ /* 0x000fe20000011407 */
[----:B------:R-:W-:Y:S01]  /*0810*/  @!UP0 UMOV UR6, 0x400 ;  /* 0x0000040000068882 */ /* 0x000fe20000000000 */
[----:B------:R-:W-:-:S02]  /*0820*/  VIADD R14, R2, 0xffffffff ;  /* 0xffffffff020e7836 */ /* 0x000fc40000000000 */
[----:B0-----:R-:W-:Y:S01]  /*0830*/  IMAD.MOV R3, RZ, RZ, -R6 ;  /* 0x000000ffff037224 */ /* 0x001fe200078e0a06 */
[----:B--2---:R-:W-:Y:S01]  /*0840*/  I2FP.F32.U32 R6, R10 ;  /* 0x0000000a00067245 */ /* 0x004fe20000201000 */
[----:B------:R-:W-:Y:S01]  /*0850*/  IMAD R4, R4, 0x4, R9 ;  /* 0x0000000404047824 */ /* 0x000fe200078e0209 */
[----:B------:R-:W-:Y:S01]  /*0860*/  LEA.HI R0, R0, R7, RZ, 0x2 ;  /* 0x0000000700007211 */ /* 0x000fe200078f10ff */
[----:B---3--:R-:W-:Y:S01]  /*0870*/  IMAD R9, R8, R3, UR8 ;  /* 0x0000000808097e24 */ /* 0x008fe2000f8e0203 */
[----:B------:R-:W-:Y:S01]  /*0880*/  ISETP.GE.U32.AND P5, PT, R14, 0x2, PT ;  /* 0x000000020e00780c */ /* 0x000fe20003fa6070 */
[----:B------:R-:W-:Y:S01]  /*0890*/  FMUL R8, R6, UR4 ;  /* 0x0000000406087c20 */ /* 0x000fe20008400000 */
[----:B------:R-:W-:Y:S01]  /*08a0*/  LEA.HI R3, R4, R4, RZ, 0x1 ;  /* 0x0000000404037211 */ /* 0x000fe200078f08ff */
[----:B------:R-:W-:Y:S01]  /*08b0*/  UMOV UR4, 0x20 ;  /* 0x0000002000047882 */ /* 0x000fe20000000000 */
[----:B------:R-:W-:Y:S01]  /*08c0*/  LOP3.LUT R0, R0, 0xfffffffc, RZ, 0xc0, !PT ;  /* 0xfffffffc00007812 */ /* 0x000fe200078ec0ff */
[----:B------:R-:W-:-:S04]  /*08d0*/  @!UP0 UIADD3 UR4, -UR4, 0x100000, URZ ;  /* 0x0010000004048890 */ /* 0x000fc8000fffe13f */
[----:B------:R-:W-:Y:S02]  /*08e0*/  @!UP0 USHF.L.U32 UR5, UR4, 0xb, URZ ;  /* 0x0000000b04058899 */ /* 0x000fe4000800063f */
[----:B------:R-:W-:Y:S01]  /*08f0*/  @!UP0 USHF.L.U32 UR4, UR4, 0x1, URZ ;  /* 0x0000000104048899 */ /* 0x000fe2000800063f */
[----:B------:R-:W-:Y:S01]  /*0900*/  LOP3.LUT R3, R3, 0xfffffffe, RZ, 0xc0, !PT ;  /* 0xfffffffe03037812 */ /* 0x000fe200078ec0ff */
[----:B------:R-:W0:Y:S01]  /*0910*/  F2I.U32.TRUNC.NTZ R8, R8 ;  /* 0x0000000800087305 */ /* 0x000e22000020f000 */
[----:B------:R-:W-:-:S03]  /*0920*/  IMAD.IADD R7, R7, 0x1, -R0 ;  /* 0x0000000107077824 */ /* 0x000fc600078e0a00 */
[C---:B------:R-:W-:Y:S02]  /*0930*/  IMAD.IADD R6, R4.reuse, 0x1, -R3 ;  /* 0x0000000104067824 */ /* 0x040fe400078e0a03 */
[----:B------:R-:W-:Y:S01]  /*0940*/  IMAD.SHL.U32 R3, R4, 0x4, RZ ;  /* 0x0000000404037824 */ /* 0x000fe200078e00ff */
[C---:B------:R-:W-:Y:S01]  /*0950*/  ISETP.NE.AND P4, PT, R7.reuse, 0x3, PT ;  /* 0x000000030700780c */ /* 0x040fe20003f85270 */
[----:B-1----:R-:W-:Y:S01]  /*0960*/  @!UP0 ULEA UR6, UR7, UR6, 0x18 ;  /* 0x0000000607068291 */ /* 0x002fe2000f8ec03f */
[----:B------:R-:W-:Y:S01]  /*0970*/  ISETP.NE.AND P3, PT, R6, R9, PT ;  /* 0x000000090600720c */ /* 0x000fe20003f65270 */
[----:B------:R-:W-:Y:S01]  /*0980*/  VOTEU.ALL UP0, P0 ;  /* 0x00000000003f7886 */ /* 0x000fe20000000000 */
[----:B------:R-:W-:Y:S02]  /*0990*/  LOP3.LUT R6, R4, 0xc, R3, 0x78, !PT ;  /* 0x0000000c04067812 */ /* 0x000fe400078e7803 */
[----:B------:R-:W-:Y:S01]  /*09a0*/  ISETP.EQ.OR P0, PT, R7, RZ, !P4 ;  /* 0x000000ff0700720c */ /* 0x000fe20006702670 */
[----:B0-----:R-:W-:Y:S01]  /*09b0*/  IMAD.MOV R22, RZ, RZ, -R8 ;  /* 0x000000ffff167224 */ /* 0x001fe200078e0a08 */
[----:B------:R-:W-:-:S02]  /*09c0*/  LOP3.LUT R8, R12, 0x7f, RZ, 0xc0, !PT ;  /* 0x0000007f0c087812 */ /* 0x000fc400078ec0ff */
[----:B------:R-:W-:Y:S01]  /*09d0*/  ISETP.EQ.AND P0, PT, R2, RZ, P0 ;  /* 0x000000ff0200720c */ /* 0x000fe20000702270 */
[----:B-----5:R-:W-:Y:S01]  /*09e0*/  IMAD R3, R15, R22, R10 ;  /* 0x000000160f037224 */ /* 0x020fe200078e020a */
[----:B------:R-:W0:Y:S02]  /*09f0*/  FENCE.VIEW.ASYNC.S ;  /* 0x00000000000073c6 */ /* 0x000e240000000000 */
[----:B0-----:R0:W1:Y:S01]  /*0a00*/  @!UP0 SYNCS.EXCH.64 URZ, [UR6+0x1a0], UR4 ;  /* 0x0001a004063f85b2 */ /* 0x0010620008000100 */
[----:B------:R-:W-:-:S04]  /*0a10*/  @P3 LEA.HI R0, R6, R6, RZ, 0x1 ;  /* 0x0000000606003211 */ /* 0x000fc800078f08ff */
[----:B------:R-:W-:-:S04]  /*0a20*/  @P3 SHF.R.S32.HI R0, RZ, 0x1, R0 ;  /* 0x00000001ff003819 */ /* 0x000fc80000011400 */
[----:B------:R-:W-:Y:S01]  /*0a30*/  @P3 ISETP.NE.AND P4, PT, R0, R3, PT ;  /* 0x000000030000320c */ /* 0x000fe20003f85270 */
[----:B------:R-:W-:Y:S01]  /*0a40*/  IMAD.MOV.U32 R3, RZ, RZ, 0x1 ;  /* 0x00000001ff037424 */ /* 0x000fe200078e00ff */
[----:B------:R-:W-:Y:S02]  /*0a50*/  SEL R0, RZ, 0x1, !P0 ;  /* 0x00000001ff007807 */ /* 0x000fe40004000000 */
[----:B------:R-:W-:Y:S01]  /*0a60*/  ISETP.LT.U32.AND P0, PT, R6, 0x2, !P6 ;  /* 0x000000020600780c */ /* 0x000fe20007701070 */
[----:B------:R0:W2:Y:S01]  /*0a70*/  @!UP1 SYNCS.EXCH.64 URZ, [UR6+0x1a8], UR4 ;  /* 0x0001a804063f95b2 */ /* 0x0000a20008000100 */
[----:B------:R-:W-:Y:S01]  /*0a80*/  SEL R0, R0, 0x2, P5 ;  /* 0x0000000200007807 */ /* 0x000fe20002800000 */
[----:B------:R-:W-:Y:S01]  /*0a90*/  NOP ;  /* 0x0000000000007918 */ /* 0x000fe20000000000 */
[----:B------:R-:W-:Y:S02]  /*0aa0*/  SEL R2, RZ, 0x1, !P0 ;  /* 0x00000001ff027807 */ /* 0x000fe40004000000 */
[----:B------:R-:W-:Y:S01]  /*0ab0*/  @P3 SEL R3, RZ, 0x1, P4 ;  /* 0x00000001ff033807 */ /* 0x000fe20002000000 */
[----:B------:R-:W-:Y:S06]  /*0ac0*/  @!P1 BRA `(.L_x_4) ;  /* 0x0000000000089947 */ /* 0x000fec0003800000 */
[----:B-12---:R-:W-:Y:S01]  /*0ad0*/  UCGABAR_ARV ;  /* 0x00000000000079c7 */ /* 0x006fe20008000000 */
[----:B------:R-:W-:Y:S05]  /*0ae0*/  BRA `(.L_x_5) ;  /* 0x0000000000047947 */ /* 0x000fea0003800000 */
.L_x_4:
[----:B-12---:R-:W-:Y:S01]  /*0af0*/  NOP ;  /* 0x0000000000007918 */ /* 0x006fe20000000000 */
.L_x_5:
[----:B------:R-:W1:Y:S01]  /*0b00*/  LDC R4, c[0x0][0x75c] ;  /* 0x0001d700ff047b82 */ /* 0x000e620000000800 */
[----:B------:R-:W-:Y:S01]  /*0b10*/  IMAD.MOV.U32 R5, RZ, RZ, RZ ;  /* 0x000000ffff057224 */ /* 0x000fe200078e00ff */
[----:B-1----:R-:W-:Y:S01]  /*0b20*/  ISETP.NE.AND P4, PT, R4, 0x1, PT ;  /* 0x000000010400780c */ /* 0x002fe20003f85270 */
[----:B------:R-:W-:-:S12]  /*0b30*/  IMAD.U32 R4, RZ, RZ, UR8 ;  /* 0x00000008ff047e24 */ /* 0x000fd8000f8e00ff */
[----:B------:R-:W1:Y:S01]  /*0b40*/  @P4 LDC R19, c[0x0][0x10] ;  /* 0x00000400ff134b82 */ /* 0x000e620000000800 */
[----:B------:R-:W-:Y:S02]  /*0b50*/  @P4 IMAD.MOV.U32 R11, RZ, RZ, RZ ;  /* 0x000000ffff0b4224 */ /* 0x000fe400078e00ff */
[----:B------:R-:W-:-:S05]  /*0b60*/  @P4 IMAD.MOV.U32 R21, RZ, RZ, RZ ;  /* 0x000000ffff154224 */ /* 0x000fca00078e00ff */
[----:B------:R-:W2:Y:S01]  /*0b70*/  @!P4 LDC R17, c[0x0][0xc] ;  /* 0x00000300ff11cb82 */ /* 0x000ea20000000800 */
[----:B0-----:R-:W-:Y:S01]  /*0b80*/  ULDC UR4, c[0x0][0xc] ;  /* 0x0000030000047ab9 */ /* 0x001fe20000000800 */
[----:B------:R-:W-:Y:S01]  /*0b90*/  ULDC UR5, c[0x0][0x10] ;  /* 0x0000040000057ab9 */ /* 0x000fe20000000800 */
[----:B------:R-:W-:Y:S01]  /*0ba0*/  ULDC UR6, c[0x0][0x14] ;  /* 0x0000050000067ab9 */ /* 0x000fe20000000800 */
[----:B------:R-:W-:-:S04]  /*0bb0*/  UIMAD.WIDE.U32 UR4, UR4, UR5, URZ ;  /* 0x00000005040472a5 */ /* 0x000fc8000f8e003f */
[----:B------:R-:W-:Y:S02]  /*0bc0*/  UIMAD.WIDE.U32 UR32, UR4, UR6, URZ ;  /* 0x00000006042072a5 */ /* 0x000fe4000f8e003f */
[----:B------:R-:W-:-:S04]  /*0bd0*/  UIMAD UR4, UR5, UR6, URZ ;  /* 0x00000006050472a4 */ /* 0x000fc8000f8e023f */
[----:B------:R-:W-:Y:S01]  /*0be0*/  UIADD3 UR4, UR33, UR4, URZ ;  /* 0x0000000421047290 */ /* 0x000fe2000fffe03f */
[----:B-1----:R-:W-:-:S04]  /*0bf0*/  @P4 IMAD.WIDE.U32 R18, R19, UR8, R10 ;  /* 0x0000000813124c25 */ /* 0x002fc8000f8e000a */
[----:B--2---:R-:W-:-:S04]  /*0c00*/  @!P4 IMAD.WIDE.U32 R16, R10, R17, R4 ;  /* 0x000000110a10c225 */ /* 0x004fc800078e0004 */
[----:B------:R-:W-:Y:S02]  /*0c10*/  @P4 IMAD.MOV.U32 R4, RZ, RZ, R18 ;  /* 0x000000ffff044224 */ /* 0x000fe400078e0012 */
[----:B------:R-:W-:Y:S02]  /*0c20*/  @P4 IMAD.IADD R5, R19, 0x1, R21 ;  /* 0x0000000113054824 */ /* 0x000fe400078e0215 */
[----:B------:R-:W-:Y:S02]  /*0c30*/  @!P4 IMAD.MOV.U32 R4, RZ, RZ, R16 ;  /* 0x000000ffff04c224 */ /* 0x000fe400078e0010 */
[----:B------:R-:W-:Y:S01]  /*0c40*/  @!P4 IMAD.MOV.U32 R5, RZ, RZ, R17 ;  /* 0x000000ffff05c224 */ /* 0x000fe200078e0011 */
[----:B------:R-:W-:Y:S06]  /*0c50*/  @!P1 BRA `(.L_x_6) ;  /* 0x00000000000c9947 */ /* 0x000fec0003800000 */
[----:B------:R-:W-:Y:S01]  /*0c60*/  UCGABAR_WAIT ;  /* 0x0000000000007dc7 */ /* 0x000fe20008000000 */
[----:B------:R-:W-:Y:S01]  /*0c70*/  CCTL.IVALL ;  /* 0x00000000ff00798f */ /* 0x000fe20002000000 */
[----:B------:R-:W-:Y:S05]  /*0c80*/  BRA `(.L_x_7) ;  /* 0x0000000000047947 */ /* 0x000fea0003800000 */
.L_x_6:
[----:B------:R-:W-:Y:S06]  /*0c90*/  BAR.SYNC.DEFER_BLOCKING 0x0 ;  /* 0x0000000000007b1d */ /* 0x000fec0000010000 */
.L_x_7:
[----:B------:R-:W-:Y:S05]  /*0ca0*/  @!P2 BRA `(.L_x_8) ;  /* 0x0000003c0088a947 */ /* 0x000fea0003800000 */
[----:B------:R-:W-:-:S13]  /*0cb0*/  ISETP.GT.U32.AND P0, PT, R14, 0x1, PT ;  /* 0x000000010e00780c */ /* 0x000fda0003f04070 */
[----:B------:R-:W-:Y:S05]  /*0cc0*/  @P0 EXIT ;  /* 0x000000000000094d */ /* 0x000fea0003800000 */
[----:B------:R-:W-:Y:S01]  /*0cd0*/  ULDC.64 UR6, c[0x0][0x750] ;  /* 0x0001d40000067ab9 */ /* 0x000fe20000000a00 */
[----:B------:R-:W-:Y:S01]  /*0ce0*/  PRMT R14, RZ, 0x7610, R14 ;  /* 0x00007610ff0e7816 */ /* 0x000fe2000000000e */
[----:B------:R-:W-:Y:S01]  /*0cf0*/  IMAD.MOV.U32 R20, RZ, RZ, -0x1 ;  /* 0xffffffffff147424 */ /* 0x000fe200078e00ff */
[----:B------:R-:W-:Y:S01]  /*0d00*/  ISETP.GE.U32.AND P0, PT, R4, UR6, PT ;  /* 0x0000000604007c0c */ /* 0x000fe2000bf06070 */
[----:B------:R-:W-:Y:S02]  /*0d10*/  IMAD.MOV.U32 R62, RZ, RZ, -0x1 ;  /* 0xffffffffff3e7424 */ /* 0x000fe400078e00ff */
[----:B------:R-:W-:Y:S01]  /*0d20*/  IMAD.MOV.U32 R56, RZ, RZ, -0x1 ;  /* 0xffffffffff387424 */ /* 0x000fe200078e00ff */
[----:B------:R-:W-:-:S13]  /*0d30*/  ISETP.GE.U32.AND.EX P0, PT, R5, UR7, PT, P0 ;  /* 0x0000000705007c0c */ /* 0x000fda000bf06100 */
[----:B------:R-:W-:Y:S05]  /*0d40*/  @P0 BRA `(.L_x_9) ;  /* 0x0000000400240947 */ /* 0x000fea0003800000 */
[----:B------:R-:W0:Y:S01]  /*0d50*/  LDC.64 R24, c[0x0][0x728] ;  /* 0x0001ca00ff187b82 */ /* 0x000e220000000a00 */
[----:B------:R-:W-:Y:S02]  /*0d60*/  IMAD.MOV.U32 R16, RZ, RZ, R4 ;  /* 0x000000ffff107224 */ /* 0x000fe400078e0004 */
[----:B------:R-:W-:-:S05]  /*0d70*/  IMAD.MOV.U32 R17, RZ, RZ, R5 ;  /* 0x000000ffff117224 */ /* 0x000fca00078e0005 */
[----:B------:R-:W1:Y:S08]  /*0d80*/  LDC R14, c[0x0][0x730] ;  /* 0x0001cc00ff0e7b82 */ /* 0x000e700000000800 */
[----:B------:R-:W2:Y:S01]  /*0d90*/  LDC.64 R26, c[0x0][0x720] ;  /* 0x0001c800ff1a7b82 */ /* 0x000ea20000000a00 */
[----:B0-----:R-:W-:-:S04]  /*0da0*/  ISETP.NE.U32.AND P0, PT, R24, RZ, PT ;  /* 0x000000ff1800720c */ /* 0x001fc80003f05070 */
[----:B------:R-:W-:-:S13]  /*0db0*/  ISETP.NE.AND.EX P0, PT, R25, RZ, PT, P0 ;  /* 0x000000ff1900720c */ /* 0x000fda0003f05300 */
[----:B-12---:R-:W-:Y:S05]  /*0dc0*/  @!P0 BRA `(.L_x_10) ;  /* 0x0000000000288947 */ /* 0x006fea0003800000 */
[----:B------:R-:W0:Y:S02]  /*0dd0*/  LDC R7, c[0x0][0x734] ;  /* 0x0001cd00ff077b82 */ /* 0x000e240000000800 */
[----:B0-----:R-:W-:-:S05]  /*0de0*/  IADD3 R7, P0, R4, R7, RZ ;  /* 0x0000000704077210 */ /* 0x001fca0007f1e0ff */
[----:B------:R-:W-:-:S04]  /*0df0*/  IMAD.X R23, RZ, RZ, R5, P0 ;  /* 0x000000ffff177224 */ /* 0x000fc800000e0605 */
[----:B------:R-:W-:-:S04]  /*0e00*/  IMAD.WIDE.U32 R16, R23, R24, RZ ;  /* 0x0000001817107225 */ /* 0x000fc800078e00ff */
[----:B------:R-:W-:-:S04]  /*0e10*/  IMAD.WIDE.U32 R18, P0, R7, R25, R16 ;  /* 0x0000001907127225 */ /* 0x000fc80007800010 */
[----:B------:R-:W-:-:S04]  /*0e20*/  IMAD.WIDE.U32 R16, R7, R24, RZ ;  /* 0x0000001807107225 */ /* 0x000fc800078e00ff */
[----:B------:R-:W-:Y:S01]  /*0e30*/  IMAD.X R21, RZ, RZ, RZ, P0 ;  /* 0x000000ffff157224 */ /* 0x000fe200000e06ff */
[----:B------:R-:W-:Y:S01]  /*0e40*/  IADD3 RZ, P0, R17, R18, RZ ;  /* 0x0000001211ff7210 */ /* 0x000fe20007f1e0ff */
[----:B------:R-:W-:-:S04]  /*0e50*/  IMAD.MOV.U32 R20, RZ, RZ, R19 ;  /* 0x000000ffff147224 */ /* 0x000fc800078e0013 */
[----:B------:R-:W-:-:S08]  /*0e60*/  IMAD.WIDE.U32.X R16, R23, R25, R20, P0 ;  /* 0x0000001917107225 */ /* 0x000fd000000e0414 */
.L_x_10:
[----:B------:R-:W0:Y:S01]  /*0e70*/  LDC.64 R30, c[0x0][0x740] ;  /* 0x0001d000ff1e7b82 */ /* 0x000e220000000a00 */
[-CC-:B------:R-:W-:Y:S01]  /*0e80*/  SHF.R.U64 R56, R16, R14.reuse, R17.reuse ;  /* 0x0000000e10387219 */ /* 0x180fe20000001211 */
[----:B------:R-:W-:Y:S01]  /*0e90*/  IMAD.MOV.U32 R25, RZ, RZ, 0x1 ;  /* 0x00000001ff197424 */ /* 0x000fe200078e00ff */
[----:B------:R-:W-:Y:S02]  /*0ea0*/  SHF.R.U32.HI R7, RZ, R14, R17 ;  /* 0x0000000eff077219 */ /* 0x000fe40000011611 */
[----:B------:R-:W-:-:S03]  /*0eb0*/  IADD3 R11, P0, RZ, -R56, RZ ;  /* 0x80000038ff0b7210 */ /* 0x000fc60007f1e0ff */
[----:B------:R-:W1:Y:S02]  /*0ec0*/  LDC R18, c[0x0][0x718] ;  /* 0x0001c600ff127b82 */ /* 0x000e640000000800 */
[----:B------:R-:W-:Y:S02]  /*0ed0*/  IMAD.X R7, RZ, RZ, ~R7, P0 ;  /* 0x000000ffff077224 */ /* 0x000fe400000e0e07 */
[----:B------:R-:W-:-:S04]  /*0ee0*/  IMAD.WIDE.U32 R16, R11, R26, R4 ;  /* 0x0000001a0b107225 */ /* 0x000fc800078e0004 */
[----:B------:R-:W2:Y:S01]  /*0ef0*/  LDC R24, c[0x0][0x708] ;  /* 0x0001c200ff187b82 */ /* 0x000ea20000000800 */
[----:B------:R-:W-:Y:S02]  /*0f00*/  IMAD R14, R7, R26, RZ ;  /* 0x0000001a070e7224 */ /* 0x000fe400078e02ff */
[----:B------:R-:W-:Y:S02]  /*0f10*/  IMAD.MOV.U32 R7, RZ, RZ, -0x1 ;  /* 0xffffffffff077424 */ /* 0x000fe400078e00ff */
[----:B------:R-:W-:-:S03]  /*0f20*/  IMAD R11, R11, R27, R14 ;  /* 0x0000001b0b0b7224 */ /* 0x000fc600078e020e */
[----:B------:R-:W3:Y:S01]  /*0f30*/  LDC R28, c[0x0][0x758] ;  /* 0x0001d600ff1c7b82 */ /* 0x000ee20000000800 */
[----:B------:R-:W-:Y:S01]  /*0f40*/  IMAD.IADD R11, R17, 0x1, R11 ;  /* 0x00000001110b7824 */ /* 0x000fe200078e020b */
[----:B0-----:R-:W-:-:S04]  /*0f50*/  ISETP.NE.U32.AND P0, PT, R30, RZ, PT ;  /* 0x000000ff1e00720c */ /* 0x001fc80003f05070 */
[----:B------:R-:W-:Y:S02]  /*0f60*/  ISETP.NE.AND.EX P0, PT, R31, RZ, PT, P0 ;  /* 0x000000ff1f00720c */ /* 0x000fe40003f05300 */
[----:B------:R-:W0:Y:S01]  /*0f70*/  LDC R26, c[0x0][0x700] ;  /* 0x0001c000ff1a7b82 */ /* 0x000e220000000800 */
[-CC-:B-1----:R-:W-:Y:S02]  /*0f80*/  SHF.R.U64 R20, R16, R18.reuse, R11.reuse ;  /* 0x0000001210147219 */ /* 0x182fe4000000120b */
[----:B------:R-:W-:-:S05]  /*0f90*/  SHF.R.U32.HI R11, RZ, R18, R11 ;  /* 0x00000012ff0b7219 */ /* 0x000fca000001160b */
[----:B------:R-:W1:Y:S01]  /*0fa0*/  LDC R21, c[0x0][0x748] ;  /* 0x0001d200ff157b82 */ /* 0x000e620000000800 */
[-CC-:B--2---:R-:W-:Y:S02]  /*0fb0*/  SHF.R.U64 R29, R20, R24.reuse, R11.reuse ;  /* 0x00000018141d7219 */ /* 0x184fe4000000120b */
[----:B------:R-:W-:Y:S01]  /*0fc0*/  SHF.R.U32.HI R11, RZ, R24, R11 ;  /* 0x00000018ff0b7219 */ /* 0x000fe2000001160b */
[----:B------:R-:W-:-:S04]  /*0fd0*/  IMAD R24, R15, R22, R10 ;  /* 0x000000160f187224 */ /* 0x000fc800078e020a */
[----:B------:R-:W2:Y:S01]  /*0fe0*/  LDC R23, c[0x0][0x738] ;  /* 0x0001ce00ff177b82 */ /* 0x000ea20000000800 */
[-CC-:B---3--:R-:W-:Y:S02]  /*0ff0*/  SHF.R.U64 R22, R29, R28.reuse, R11.reuse ;  /* 0x0000001c1d167219 */ /* 0x188fe4000000120b */
[-C--:B------:R-:W-:Y:S02]  /*1000*/  SHF.L.U32 R7, R7, R28.reuse, RZ ;  /* 0x0000001c07077219 */ /* 0x080fe400000006ff */
[----:B------:R-:W-:Y:S01]  /*1010*/  SHF.R.U32.HI R11, RZ, R28, R11 ;  /* 0x0000001cff0b7219 */ /* 0x000fe2000001160b */
[----:B------:R-:W-:Y:S01]  /*1020*/  IMAD.MOV.U32 R10, RZ, RZ, R22 ;  /* 0x000000ffff0a7224 */ /* 0x000fe200078e0016 */
[----:B------:R-:W-:Y:S01]  /*1030*/  LOP3.LUT R18, RZ, R7, RZ, 0x33, !PT ;  /* 0x00000007ff127212 */ /* 0x000fe200078e33ff */
[----:B------:R-:W3:Y:S01]  /*1040*/  LDC R27, c[0x0][0x710] ;  /* 0x0001c400ff1b7b82 */ /* 0x000ee20000000800 */
[----:B------:R-:W-:Y:S05]  /*1050*/  @!P0 BRA `(.L_x_11) ;  /* 0x0000000000288947 */ /* 0x000fea0003800000 */
[----:B------:R-:W4:Y:S02]  /*1060*/  LDC R7, c[0x0][0x74c] ;  /* 0x0001d300ff077b82 */ /* 0x000f240000000800 */
[----:B----4-:R-:W-:-:S05]  /*1070*/  IADD3 R7, P0, R22, R7, RZ ;  /* 0x0000000716077210 */ /* 0x010fca0007f1e0ff */
        /* <DEDUP_REMOVED lines=8> */
.L_x_11:
[----:B-1----:R-:W-:Y:S01]  /*1100*/  SHF.R.U64 R10, R10, R21, R11 ;  /* 0x000000150a0a7219 */ /* 0x002fe2000000120b */
[----:B0-----:R-:W-:Y:S01]  /*1110*/  VIADD R11, R26, 0xffffffff ;  /* 0xffffffff1a0b7836 */ /* 0x001fe20000000000 */
[----:B------:R-:W-:Y:S02]  /*1120*/  SHF.L.U32 R7, R25, R28, RZ ;  /* 0x0000001c19077219 */ /* 0x000fe400000006ff */
[----:B------:R-:W-:Y:S01]  /*1130*/  LOP3.LUT R18, R29, R18, RZ, 0xc0, !PT ;  /* 0x000000121d127212 */ /* 0x000fe200078ec0ff */
[----:B------:R-:W-:Y:S01]  /*1140*/  IMAD.MOV R14, RZ, RZ, -R10 ;  /* 0x000000ffff0e7224 */ /* 0x000fe200078e0a0a */
[----:B------:R-:W-:Y:S02]  /*1150*/  SEL R9, R9, R24, !P4 ;  /* 0x0000001809097207 */ /* 0x000fe40006000000 */
[----:B------:R-:W-:Y:S01]  /*1160*/  LOP3.LUT R20, R20, R11, RZ, 0xc0, !PT ;  /* 0x0000000b14147212 */ /* 0x000fe200078ec0ff */
[----:B------:R-:W-:Y:S02]  /*1170*/  IMAD R18, R7, R10, R18 ;  /* 0x0000000a07127224 */ /* 0x000fe400078e0212 */
[----:B--2---:R-:W-:-:S02]  /*1180*/  IMAD R7, R14, R23, R22 ;  /* 0x000000170e077224 */ /* 0x004fc400078e0216 */
[----:B---3--:R-:W-:Y:S02]  /*1190*/  IMAD R9, R18, R27, R9 ;  /* 0x0000001b12097224 */ /* 0x008fe400078e0209 */
[----:B------:R-:W-:Y:S02]  /*11a0*/  IMAD R20, R7, R26, R20 ;  /* 0x0000001a07147224 */ /* 0x000fe400078e0214 */
[----:B------:R-:W-:-:S03]  /*11b0*/  IMAD.MOV.U32 R14, RZ, RZ, 0x1 ;  /* 0x00000001ff0e7424 */ /* 0x000fc600078e00ff */
[----:B------:R-:W-:Y:S02]  /*11c0*/  SEL R62, R20, R9, !P4 ;  /* 0x00000009143e7207 */ /* 0x000fe40006000000 */
[----:B------:R-:W-:-:S07]  /*11d0*/  SEL R20, R9, R20, !P4 ;  /* 0x0000001409147207 */ /* 0x000fce0006000000 */
.L_x_9:
[----:B------:R-:W-:-:S08]  /*11e0*/  NOP ;  /* 0x0000000000007918 */ /* 0x000fd00000000000 */
[----:B------:R-:W0:Y:S02]  /*11f0*/  USETMAXREG.TRY_ALLOC.CTAPOOL UP0, 0xe8 ;  /* 0x000000e8000079c8 */ /* 0x000e240008000600 */
[----:B0-----:R-:W-:-:S13]  /*1200*/  PLOP3.LUT P0, PT, PT, PT, UP0, 0x80, 0x0 ;  /* 0x000000000000781c */ /* 0x001fda0003f0f008 */
[----:B------:R-:W-:Y:S05]  /*1210*/  @!P0 BRA `(.L_x_9) ;  /* 0xfffffffc00f08947 */ /* 0x000fea000383ffff */
[----:B------:R-:W-:Y:S01]  /*1220*/  ULDC.64 UR6, c[0x0][0x698] ;  /* 0x0001a60000067ab9 */ /* 0x000fe20000000a00 */
[----:B------:R-:W-:Y:S01]  /*1230*/  ULDC.64 UR16, c[0x0][0x208] ;  /* 0x0000820000107ab9 */ /* 0x000fe20000000a00 */
[----:B------:R-:W-:-:S04]  /*1240*/  ISETP.NE.U32.AND P0, PT, RZ, UR6, PT ;  /* 0x00000006ff007c0c */ /* 0x000fc8000bf05070 */
[----:B------:R-:W-:-:S13]  /*1250*/  ISETP.NE.AND.EX P0, PT, RZ, UR7, PT, P0 ;  /* 0x00000007ff007c0c */ /* 0x000fda000bf05300 */
[----:B------:R-:W-:Y:S05]  /*1260*/  @!P0 BRA `(.L_x_12) ;  /* 0x00000000001c8947 */ /* 0x000fea0003800000 */
[----:B------:R-:W0:Y:S02]  /*1270*/  LDC.64 R10, c[0x0][0x698] ;  /* 0x0001a600ff0a7b82 */ /* 0x000e240000000a00 */
[----:B0-----:R-:W2:Y:S02]  /*1280*/  LDG.E.64 R10, desc[UR16][R10.64] ;  /* 0x000000100a0a7981 */ /* 0x001ea4000c1e1b00 */
[----:B--2---:R-:W-:-:S04]  /*1290*/  ISETP.NE.U32.AND P0, PT, R10, RZ, PT ;  /* 0x000000ff0a00720c */ /* 0x004fc80003f05070 */
[----:B------:R-:W-:-:S13]  /*12a0*/  ISETP.NE.AND.EX P0, PT, R11, RZ, PT, P0 ;  /* 0x000000ff0b00720c */ /* 0x000fda0003f05300 */
[----:B------:R-:W-:Y:S05]  /*12b0*/  @!P0 BRA `(.L_x_12) ;  /* 0x0000000000088947 */ /* 0x000fea0003800000 */
[----:B------:R0:W5:Y:S01]  /*12c0*/  LD.E R7, desc[UR16][R10.64] ;  /* 0x000000100a077980 */ /* 0x000162000c101900 */
[----:B------:R-:W-:Y:S05]  /*12d0*/  BRA `(.L_x_13) ;  /* 0x0000000000207947 */ /* 0x000fea0003800000 */
.L_x_12:
[----:B------:R-:W-:Y:S02]  /*12e0*/  ULDC.64 UR6, c[0x0][0x688] ;  /* 0x0001a20000067ab9 */ /* 0x000fe40000000a00 */
[----:B------:R-:W-:-:S04]  /*12f0*/  ISETP.NE.U32.AND P0, PT, RZ, UR6, PT ;  /* 0x00000006ff007c0c */ /* 0x000fc8000bf05070 */
[----:B------:R-:W-:-:S13]  /*1300*/  ISETP.NE.AND.EX P0, PT, RZ, UR7, PT, P0 ;  /* 0x00000007ff007c0c */ /* 0x000fda000bf05300 */
[----:B------:R-:W-:Y:S05]  /*1310*/  @!P0 BRA `(.L_x_14) ;  /* 0x00000000000c8947 */ /* 0x000fea0003800000 */
[----:B------:R-:W0:Y:S02]  /*1320*/  LDC.64 R10, c[0x0][0x688] ;  /* 0x0001a200ff0a7b82 */ /* 0x000e240000000a00 */
[----:B0-----:R1:W5:Y:S01]  /*1330*/  LDG.E R7, desc[UR16][R10.64] ;  /* 0x000000100a077981 */ /* 0x001362000c1e1900 */
[----:B------:R-:W-:Y:S05]  /*1340*/  BRA `(.L_x_13) ;  /* 0x0000000000047947 */ /* 0x000fea0003800000 */
.L_x_14:
[----:B------:R-:W2:Y:S02]  /*1350*/  LDC R7, c[0x0][0x680] ;  /* 0x0001a000ff077b82 */ /* 0x000ea40000000800 */
.L_x_13:
[----:B------:R-:W-:Y:S02]  /*1360*/  ULDC.64 UR6, c[0x0][0x6a0] ;  /* 0x0001a80000067ab9 */ /* 0x000fe40000000a00 */
[----:B------:R-:W-:-:S04]  /*1370*/  ISETP.NE.U32.AND P0, PT, RZ, UR6, PT ;  /* 0x00000006ff007c0c */ /* 0x000fc8000bf05070 */
[----:B------:R-:W-:-:S13]  /*1380*/  ISETP.NE.AND.EX P0, PT, RZ, UR7, PT, P0 ;  /* 0x00000007ff007c0c */ /* 0x000fda000bf05300 */
[----:B------:R-:W-:Y:S05]  /*1390*/  @!P0 BRA `(.L_x_15) ;  /* 0x00000000001c8947 */ /* 0x000fea0003800000 */
[----:B01----:R-:W0:Y:S02]  /*13a0*/  LDC.64 R10, c[0x0][0x6a0] ;  /* 0x0001a800ff0a7b82 */ /* 0x003e240000000a00 */
[----:B0-----:R-:W3:Y:S02]  /*13b0*/  LDG.E.64 R10, desc[UR16][R10.64] ;  /* 0x000000100a0a7981 */ /* 0x001ee4000c1e1b00 */
[----:B---3--:R-:W-:-:S04]  /*13c0*/  ISETP.NE.U32.AND P0, PT, R10, RZ, PT ;  /* 0x000000ff0a00720c */ /* 0x008fc80003f05070 */
[----:B------:R-:W-:-:S13]  /*13d0*/  ISETP.NE.AND.EX P0, PT, R11, RZ, PT, P0 ;  /* 0x000000ff0b00720c */ /* 0x000fda0003f05300 */
[----:B------:R-:W-:Y:S05]  /*13e0*/  @!P0 BRA `(.L_x_15) ;  /* 0x0000000000088947 */ /* 0x000fea0003800000 */
[----:B------:R0:W5:Y:S01]  /*13f0*/  LD.E R9, desc[UR16][R10.64] ;  /* 0x000000100a097980 */ /* 0x000162000c101900 */
[----:B------:R-:W-:Y:S05]  /*1400*/  BRA `(.L_x_16) ;  /* 0x0000000000207947 */ /* 0x000fea0003800000 */
.L_x_15:
[----:B------:R-:W-:Y:S02]  /*1410*/  ULDC.64 UR6, c[0x0][0x690] ;  /* 0x0001a40000067ab9 */ /* 0x000fe40000000a00 */
[----:B------:R-:W-:-:S04]  /*1420*/  ISETP.NE.U32.AND P0, PT, RZ, UR6, PT ;  /* 0x00000006ff007c0c */ /* 0x000fc8000bf05070 */
[----:B------:R-:W-:-:S13]  /*1430*/  ISETP.NE.AND.EX P0, PT, RZ, UR7, PT, P0 ;  /* 0x00000007ff007c0c */ /* 0x000fda000bf05300 */
[----:B------:R-:W-:Y:S05]  /*1440*/  @!P0 BRA `(.L_x_17) ;  /* 0x00000000000c8947 */ /* 0x000fea0003800000 */
[----:B01----:R-:W0:Y:S02]  /*1450*/  LDC.64 R10, c[0x0][0x690] ;  /* 0x0001a400ff0a7b82 */ /* 0x003e240000000a00 */
[----:B0-----:R1:W5:Y:S01]  /*1460*/  LDG.E R9, desc[UR16][R10.64] ;  /* 0x000000100a097981 */ /* 0x001362000c1e1900 */
[----:B------:R-:W-:Y:S05]  /*1470*/  BRA `(.L_x_16) ;  /* 0x0000000000047947 */ /* 0x000fea0003800000 */
.L_x_17:
[----:B------:R-:W3:Y:S02]  /*1480*/  LDC R9, c[0x0][0x684] ;  /* 0x0001a100ff097b82 */ /* 0x000ee40000000800 */
.L_x_16:
[----:B------:R-:W-:-:S13]  /*1490*/  LOP3.LUT P0, RZ, R14, 0xff, RZ, 0xc0, !PT ;  /* 0x000000ff0eff7812 */ /* 0x000fda000780c0ff */
[----:B------:R-:W-:Y:S05]  /*14a0*/  @!P0 EXIT ;  /* 0x000000000000894d */ /* 0x000fea0003800000 */
[----:B------:R-:W4:Y:S01]  /*14b0*/  LDC.64 R22, c[0x0][0x288] ;  /* 0x0000a200ff167b82 */ /* 0x000f220000000a00 */
[C---:B01----:R-:W-:Y:S01]  /*14c0*/  IMAD.SHL.U32 R11, R12.reuse, 0x20, RZ ;  /* 0x000000200c0b7824 */ /* 0x043fe200078e00ff */
[----:B------:R-:W-:Y:S01]  /*14d0*/  SHF.R.U32.HI R14, RZ, 0x5, R8 ;  /* 0x00000005ff0e7819 */ /* 0x000fe20000011608 */
[C---:B------:R-:W-:Y:S01]  /*14e0*/  IMAD.SHL.U32 R10, R12.reuse, 0x200, RZ ;  /* 0x000002000c0a7824 */ /* 0x040fe200078e00ff */
[----:B------:R-:W-:Y:S01]  /*14f0*/  LOP3.LUT R16, R13, 0x1, RZ, 0xc0, !PT ;  /* 0x000000010d107812 */ /* 0x000fe200078ec0ff */
[----:B------:R-:W-:Y:S01]  /*1500*/  IMAD.SHL.U32 R8, R12, 0x10, RZ ;  /* 0x000000100c087824 */ /* 0x000fe200078e00ff */
[----:B------:R-:W-:Y:S01]  /*1510*/  LOP3.LUT R15, R11, 0x1c00, RZ, 0xc0, !PT ;  /* 0x00001c000b0f7812 */ /* 0x000fe200078ec0ff */
[----:B------:R-:W-:Y:S01]  /*1520*/  IMAD.SHL.U32 R13, R13, 0x40, RZ ;  /* 0x000000400d0d7824 */ /* 0x000fe200078e00ff */
[----:B------:R-:W-:Y:S01]  /*1530*/  SHF.R.U32.HI R11, RZ, 0x2, R12 ;  /* 0x00000002ff0b7819 */ /* 0x000fe2000001160c */
[----:B------:R-:W0:Y:S01]  /*1540*/  LDC R19, c[0x0][0x758] ;  /* 0x0001d600ff137b82 */ /* 0x000e220000000800 */
[----:B------:R-:W-:Y:S01]  /*1550*/  LOP3.LUT R15, R15, 0x200, R10, 0xf8, !PT ;  /* 0x000002000f0f7812 */ /* 0x000fe200078ef80a */
[----:B------:R-:W-:Y:S01]  /*1560*/  IMAD.SHL.U32 R10, R14, 0x10, RZ ;  /* 0x000000100e0a7824 */ /* 0x000fe200078e00ff */
[----:B------:R-:W-:Y:S01]  /*1570*/  LOP3.LUT R11, R11, 0x7, RZ, 0xc0, !PT ;  /* 0x000000070b0b7812 */ /* 0x000fe200078ec0ff */
[----:B------:R-:W-:Y:S01]  /*1580*/  ULDC.64 UR6, c[0x0][0x6b0] ;  /* 0x0001ac0000067ab9 */ /* 0x000fe20000000a00 */
[--C-:B------:R-:W-:Y:S01]  /*1590*/  LOP3.LUT R15, R15, 0x1c0, R8.reuse, 0xf8, !PT ;  /* 0x000001c00f0f7812 */ /* 0x100fe200078ef808 */
[----:B------:R-:W-:Y:S01]  /*15a0*/  ULDC.64 UR14, c[0x0][0x6c8] ;  /* 0x0001b200000e7ab9 */ /* 0x000fe20000000a00 */
[--C-:B------:R-:W-:Y:S01]  /*15b0*/  LOP3.LUT R10, R10, 0xfffffff0, R11.reuse, 0xe2, !PT ;  /* 0xfffffff00a0a7812 */ /* 0x100fe200078ee20b */
[----:B------:R-:W-:Y:S01]  /*15c0*/  IMAD R17, R14, -0x10, -R11 ;  /* 0xfffffff00e117824 */ /* 0x000fe200078e0a0b */
[----:B------:R-:W-:Y:S01]  /*15d0*/  LOP3.LUT R18, R15, 0x20, R8, 0xf8, !PT ;  /* 0x000000200f127812 */ /* 0x000fe200078ef808 */
[----:B------:R-:W-:Y:S01]  /*15e0*/  USHF.L.U64.HI UR5, UR6, 0x5, UR7 ;  /* 0x0000000506057899 */ /* 0x000fe20008010207 */
[----:B------:R-:W-:Y:S01]  /*15f0*/  LOP3.LUT R11, R10, 0x40, R13, 0xf8, !PT ;  /* 0x000000400a0b7812 */ /* 0x000fe200078ef80d */
[----:B------:R-:W-:Y:S01]  /*1600*/  IMAD R17, R16, -0x40, R17 ;  /* 0xffffffc010117824 */ /* 0x000fe200078e0211 */
[C---:B------:R-:W-:Y:S01]  /*1610*/  LOP3.LUT R13, R12.reuse, 0x3, RZ, 0xc0, !PT ;  /* 0x000000030c0d7812 */ /* 0x040fe200078ec0ff */
[----:B------:R-:W-:Y:S01]  /*1620*/  IMAD.MOV.U32 R16, RZ, RZ, -0x1 ;  /* 0xffffffffff107424 */ /* 0x000fe200078e00ff */
[----:B------:R-:W-:Y:S01]  /*1630*/  USHF.L.U64.HI UR7, UR14, 0x5, UR15 ;  /* 0x000000050e077899 */ /* 0x000fe2000801020f */
[----:B----4-:R-:W-:Y:S01]  /*1640*/  VIADD R8, R23, 0x3f ;  /* 0x0000003f17087836 */ /* 0x010fe20000000000 */
[----:B------:R-:W-:Y:S01]  /*1650*/  USHF.L.U32 UR6, UR6, 0x5, URZ ;  /* 0x0000000506067899 */ /* 0x000fe2000800063f */
[----:B------:R-:W-:Y:S01]  /*1660*/  IMAD R10, R13, -0x2, R22 ;  /* 0xfffffffe0d0a7824 */ /* 0x000fe200078e0216 */
[----:B------:R-:W-:Y:S01]  /*1670*/  USHF.L.U32 UR14, UR14, 0x5, URZ ;  /* 0x000000050e0e7899 */ /* 0x000fe2000800063f */
[----:B------:R-:W-:Y:S01]  /*1680*/  IMAD.MOV.U32 R22, RZ, RZ, 0x1 ;  /* 0x00000001ff167424 */ /* 0x000fe200078e00ff */
[----:B------:R-:W-:Y:S01]  /*1690*/  SHF.R.S32.HI R13, RZ, 0x1f, R8 ;  /* 0x0000001fff0d7819 */ /* 0x000fe20000011408 */
[----:B------:R-:W-:Y:S01]  /*16a0*/  ULDC UR8, c[0x0][0x284] ;  /* 0x0000a10000087ab9 */ /* 0x000fe20000000800 */
[----:B------:R-:W-:Y:S01]  /*16b0*/  LOP3.LUT R15, R12, 0x80, RZ, 0xc0, !PT ;  /* 0x000000800c0f7812 */ /* 0x000fe200078ec0ff */
[----:B------:R-:W-:Y:S01]  /*16c0*/  UIADD3 UR20, UP0, UR6, 0x20, URZ ;  /* 0x0000002006147890 */ /* 0x000fe2000ff1e03f */
[----:B------:R-:W-:Y:S01]  /*16d0*/  LEA.HI R14, R13, R8, RZ, 0x6 ;  /* 0x000000080d0e7211 */ /* 0x000fe200078f30ff */
[----:B------:R-:W-:Y:S01]  /*16e0*/  UIADD3 UR18, UP1, UR14, 0x20, URZ ;  /* 0x000000200e127890 */ /* 0x000fe2000ff3e03f */
[-C--:B0-----:R-:W-:Y:S01]  /*16f0*/  SHF.L.U32 R16, R16, R19.reuse, RZ ;  /* 0x0000001310107219 */ /* 0x081fe200000006ff */
[----:B------:R-:W-:Y:S01]  /*1700*/  IMAD.SHL.U32 R12, R12, 0x2, RZ ;  /* 0x000000020c0c7824 */ /* 0x000fe200078e00ff */
[----:B------:R-:W-:Y:S01]  /*1710*/  SHF.R.S32.HI R14, RZ, 0x6, R14 ;  /* 0x00000006ff0e7819 */ /* 0x000fe2000001140e */
[----:B------:R-:W-:Y:S01]  /*1720*/  IMAD.MOV.U32 R13, RZ, RZ, RZ ;  /* 0x000000ffff0d7224 */ /* 0x000fe200078e00ff */
[----:B------:R-:W-:Y:S01]  /*1730*/  SHF.L.U32 R8, R22, R19, RZ ;  /* 0x0000001316087219 */ /* 0x000fe200000006ff */
[----:B------:R-:W-:Y:S01]  /*1740*/  IMAD.MOV.U32 R21, RZ, RZ, RZ ;  /* 0x000000ffff157224 */ /* 0x000fe200078e00ff */
[----:B------:R-:W-:Y:S01]  /*1750*/  VIMNMX R19, RZ, R14, PT ;  /* 0x0000000eff137248 */ /* 0x000fe20003fe0100 */
[----:B------:R-:W-:Y:S01]  /*1760*/  VIADD R17, R17, UR8 ;  /* 0x0000000811117c36 */ /* 0x000fe20008000000 */
[----:B------:R-:W-:Y:S01]  /*1770*/  LOP3.LUT R70, R0, 0x1, RZ, 0xfc, !PT ;  /* 0x0000000100467812 */ /* 0x000fe200078efcff */
[----:B------:R-:W-:Y:S01]  /*1780*/  UIADD3.X UR21, URZ, UR5, URZ, UP0, !UPT ;  /* 0x000000053f157290 */ /* 0x000fe200087fe43f */
[----:B------:R-:W-:Y:S01]  /*1790*/  SHF.R.U32.HI R15, RZ, 0x7, R15 ;  /* 0x00000007ff0f7819 */ /* 0x000fe2000001160f */
[----:B------:R-:W-:Y:S01]  /*17a0*/  IMAD.IADD R19, R14, 0x1, -R19 ;  /* 0x000000010e137824 */ /* 0x000fe200078e0a13 */
[----:B------:R-:W-:Y:S01]  /*17b0*/  LOP3.LUT R16, RZ, R16, RZ, 0x33, !PT ;  /* 0x00000010ff107212 */ /* 0x000fe200078e33ff */
[----:B------:R-:W-:Y:S01]  /*17c0*/  UIADD3.X UR19, URZ, UR7, URZ, UP1, !UPT ;  /* 0x000000073f137290 */ /* 0x000fe20008ffe43f */
[----:B------:R-:W-:-:S11]  /*17d0*/  SHF.R.U32.HI R18, RZ, 0x3, R18 ;  /* 0x00000003ff127819 */ /* 0x000fd60000011612 */
.L_x_94:
[----:B------:R-:W0:Y:S01]  /*17e0*/  SHFL.IDX PT, R22, R15, RZ, 0x1f ;  /* 0x00001fff0f167589 */ /* 0x000e2200000e0000 */
[----:B------:R-:W-:Y:S02]  /*17f0*/  ISETP.GE.AND P0, PT, R19, 0x1, PT ;  /* 0x000000011300780c */ /* 0x000fe40003f06270 */
[----:B----4-:R-:W-:Y:S02]  /*1800*/  CS2R R24, SRZ ;  /* 0x0000000000187805 */ /* 0x010fe4000001ff00 */
[----:B------:R-:W-:Y:S02]  /*1810*/  CS2R R26, SRZ ;  /* 0x00000000001a7805 */ /* 0x000fe4000001ff00 */
[----:B------:R-:W-:Y:S02]  /*1820*/  CS2R R28, SRZ ;  /* 0x00000000001c7805 */ /* 0x000fe4000001ff00 */
[----:B--2---:R-:W-:Y:S02]  /*1830*/  CS2R R30, SRZ ;  /* 0x00000000001e7805 */ /* 0x004fe4000001ff00 */
[----:B------:R-:W-:-:S02]  /*1840*/  CS2R R32, SRZ ;  /* 0x0000000000207805 */ /* 0x000fc4000001ff00 */
[----:B------:R-:W-:Y:S02]  /*1850*/  CS2R R34, SRZ ;  /* 0x0000000000227805 */ /* 0x000fe4000001ff00 */
[----:B------:R-:W-:Y:S02]  /*1860*/  CS2R R36, SRZ ;  /* 0x0000000000247805 */ /* 0x000fe4000001ff00 */
[----:B------:R-:W-:Y:S02]  /*1870*/  CS2R R38, SRZ ;  /* 0x0000000000267805 */ /* 0x000fe4000001ff00 */
[----:B------:R-:W-:Y:S02]  /*1880*/  CS2R R40, SRZ ;  /* 0x0000000000287805 */ /* 0x000fe4000001ff00 */
[----:B------:R-:W-:Y:S02]  /*1890*/  CS2R R42, SRZ ;  /* 0x00000000002a7805 */ /* 0x000fe4000001ff00 */
[----:B------:R-:W-:-:S02]  /*18a0*/  CS2R R44, SRZ ;  /* 0x00000000002c7805 */ /* 0x000fc4000001ff00 */
[----:B------:R-:W-:Y:S02]  /*18b0*/  CS2R R46, SRZ ;  /* 0x00000000002e7805 */ /* 0x000fe4000001ff00 */
[----:B------:R-:W-:Y:S02]  /*18c0*/  CS2R R48, SRZ ;  /* 0x0000000000307805 */ /* 0x000fe4000001ff00 */
[----:B------:R-:W-:Y:S02]  /*18d0*/  CS2R R50, SRZ ;  /* 0x0000000000327805 */ /* 0x000fe4000001ff00 */
[----:B------:R-:W-:Y:S02]  /*18e0*/  CS2R R52, SRZ ;  /* 0x0000000000347805 */ /* 0x000fe4000001ff00 */
[----:B------:R-:W-:Y:S02]  /*18f0*/  CS2R R54, SRZ ;  /* 0x0000000000367805 */ /* 0x000fe4000001ff00 */
[----:B0-----:R-:W-:Y:S01]  /*1900*/  R2UR UR8, R22 ;  /* 0x00000000160872ca */ /* 0x001fe200000e0000 */
[----:B-----5:R-:W-:-:S14]  /*1910*/  @!P0 BRA `(.L_x_18) ;  /* 0x0000000000fc8947 */ /* 0x020fdc0003800000 */
[----:B------:R-:W0:Y:S01]  /*1920*/  S2UR UR11, SR_CgaCtaId ;  /* 0x00000000000b79c3 */ /* 0x000e220000008800 */
[----:B------:R-:W-:Y:S01]  /*1930*/  ULEA.HI UR9, UR8, UR8, URZ, 0x1 ;  /* 0x0000000808097291 */ /* 0x000fe2000f8f083f */
[----:B------:R-:W-:Y:S01]  /*1940*/  R2UR UR12, R21 ;  /* 0x00000000150c72ca */ /* 0x000fe200000e0000 */
[----:B------:R-:W-:Y:S01]  /*1950*/  UMOV UR10, 0x400 ;  /* 0x00000400000a7882 */ /* 0x000fe20000000000 */
[----:B------:R-:W-:Y:S01]  /*1960*/  IMAD.MOV.U32 R22, RZ, RZ, R19 ;  /* 0x000000ffff167224 */ /* 0x000fe200078e0013 */
[----:B------:R-:W-:Y:S01]  /*1970*/  ULOP3.LUT UR9, UR9, 0x1ffffe, URZ, 0xc0, !UPT ;  /* 0x001ffffe09097892 */ /* 0x000fe2000f8ec03f */
[----:B------:R-:W-:Y:S01]  /*1980*/  IMAD.MOV.U32 R23, RZ, RZ, R13 ;  /* 0x000000ffff177224 */ /* 0x000fe200078e000d */
[----:B------:R-:W-:Y:S01]  /*1990*/  UPLOP3.LUT UP0, UPT, UPT, UPT, UPT, 0x40, 0x0 ;  /* 0x000000000000789c */ /* 0x000fe20003f0e870 */
[----:B------:R-:W-:Y:S01]  /*19a0*/  IMAD.MOV.U32 R57, RZ, RZ, R21 ;  /* 0x000000ffff397224 */ /* 0x000fe200078e0015 */
[----:B------:R-:W-:Y:S02]  /*19b0*/  UIADD3 UR9, UR8, -UR9, URZ ;  /* 0x8000000908097290 */ /* 0x000fe4000fffe03f */
[----:B0-----:R-:W-:-:S04]  /*19c0*/  ULEA UR15, UR11, UR10, 0x18 ;  /* 0x0000000a0b0f7291 */ /* 0x001fc8000f8ec03f */
[----:B------:R-:W-:-:S04]  /*19d0*/  ULEA UR9, UR9, UR15, 0xb ;  /* 0x0000000f09097291 */ /* 0x000fc8000f8e583f */
[----:B------:R-:W-:-:S04]  /*19e0*/  UIADD3 UR9, UR9, 0x280, URZ ;  /* 0x0000028009097890 */ /* 0x000fc8000fffe03f */
[----:B------:R-:W-:-:S04]  /*19f0*/  USHF.R.U32.HI UR9, URZ, 0x4, UR9 ;  /* 0x000000043f097899 */ /* 0x000fc80008011609 */
[----:B------:R-:W-:-:S04]  /*1a00*/  ULOP3.LUT UR9, UR9, 0x3fff, URZ, 0xc0, !UPT ;  /* 0x00003fff09097892 */ /* 0x000fc8000f8ec03f */
[----:B------:R-:W-:-:S12]  /*1a10*/  ULOP3.LUT UR13, UR9, 0x10000, URZ, 0xfc, !UPT ;  /* 0x00010000090d7892 */ /* 0x000fd8000f8efc3f */
.L_x_25:
[----:B------:R-:W-:-:S13]  /*1a20*/  ISETP.NE.AND P1, PT, R70, 0x3, PT ;  /* 0x000000034600780c */ /* 0x000fda0003f25270 */
[----:B------:R-:W-:Y:S05]  /*1a30*/  @!P1 BRA `(.L_x_19) ;  /* 0x0000000000049947 */ /* 0x000fea0003800000 */
[----:B------:R-:W-:Y:S01]  /*1a40*/  BPT.TRAP 0x1 ;  /* 0x000000040000795c */ /* 0x000fe20000300000 */
.L_x_19:
[----:B------:R-:W-:Y:S01]  /*1a50*/  ULEA UR8, UR12, UR15, 0x3 ;  /* 0x0000000f0c087291 */ /* 0x000fe2000f8e183f */
[----:B------:R-:W-:-:S08]  /*1a60*/  SHF.L.U32 R59, R23, 0x1f, RZ ;  /* 0x0000001f173b7819 */ /* 0x000fd000000006ff */
[----:B------:R0:W1:Y:S01]  /*1a70*/  SYNCS.PHASECHK.TRANS64.TRYWAIT P0, [UR8], R59 ;  /* 0x0000003bff0075a7 */ /* 0x0000620008000148 */
[----:B------:R-:W-:Y:S05]  /*1a80*/  @!P1 BRA `(.L_x_20) ;  /* 0x0000000000049947 */ /* 0x000fea0003800000 */
[----:B------:R-:W-:Y:S01]  /*1a90*/  BPT.TRAP 0x1 ;  /* 0x000000040000795c */ /* 0x000fe20000300000 */
.L_x_20:
[----:B------:R-:W-:-:S04]  /*1aa0*/  IMAD.U32 R61, RZ, RZ, UR12 ;  /* 0x0000000cff3d7e24 */ /* 0x000fc8000f8e00ff */
[----:B------:R-:W-:Y:S01]  /*1ab0*/  IMAD R58, R61, 0x400, R18 ;  /* 0x000004003d3a7824 */ /* 0x000fe200078e0212 */
[----:B-1----:R-:W-:Y:S06]  /*1ac0*/  @P0 BRA `(.L_x_21) ;  /* 0x0000000000080947 */ /* 0x002fec0003800000 */
[----:B------:R-:W1:Y:S02]  /*1ad0*/  SYNCS.PHASECHK.TRANS64.TRYWAIT P0, [UR8], R59 ;  /* 0x0000003bff0075a7 */ /* 0x000e640008000148 */
[----:B-1----:R-:W-:Y:S05]  /*1ae0*/  @!P0 BRA `(.L_x_22) ;  /* 0x00000050006c8947 */ /* 0x002fea0003800000 */
.L_x_21:
[----:B------:R-:W4:Y:S01]  /*1af0*/  LDS R58, [R58+UR15+0x32280] ;  /* 0x0322800f3a3a7984 */ /* 0x000f220008000800 */
[----:B------:R-:W-:Y:S01]  /*1b00*/  UIADD3 UR8, UR15, 0x19280, URZ ;  /* 0x000192800f087890 */ /* 0x000fe2000fffe03f */
[----:B------:R-:W-:Y:S01]  /*1b10*/  UMOV UR9, 0xc0000010 ;  /* 0xc000001000097882 */ /* 0x000fe20000000000 */
[----:B------:R-:W-:Y:S02]  /*1b20*/  UMOV UR11, 0x80000020 ;  /* 0x80000020000b7882 */ /* 0x000fe40000000000 */
[----:B------:R-:W-:-:S04]  /*1b30*/  USHF.R.U32.HI UR8, URZ, 0x4, UR8 ;  /* 0x000000043f087899 */ /* 0x000fc80008011608 */
[----:B------:R-:W-:-:S04]  /*1b40*/  ULOP3.LUT UR8, UR8, 0x3fff, URZ, 0xc0, !UPT ;  /* 0x00003fff08087892 */ /* 0x000fc8000f8ec03f */
[----:B------:R-:W-:Y:S02]  /*1b50*/  ULOP3.LUT UR10, UR8, 0x10000, URZ, 0xfc, !UPT ;  /* 0x00010000080a7892 */ /* 0x000fe4000f8efc3f */
[----:B------:R-:W-:Y:S02]  /*1b60*/  ULEA UR8, UR12, UR13, 0x8 ;  /* 0x0000000d0c087291 */ /* 0x000fe4000f8e403f */
[----:B------:R-:W-:Y:S01]  /*1b70*/  ULEA UR10, UR12, UR10, 0x8 ;  /* 0x0000000a0c0a7291 */ /* 0x000fe2000f8e403f */
[----:B----4-:R-:W-:-:S08]  /*1b80*/  WARPGROUP.ARRIVE ;  /* 0x00000000000079c5 */ /* 0x010fd00000000000 */
[----:B------:R-:W-:Y:S03]  /*1b90*/  IGMMA.SP.64x64x64.S8.S8 R24, gdesc[UR8], R24, UP0, R58, gsb0 ;  /* 0x02003a00081879f1 */ /* 0x000fe6000b841218 */
[----:B------:R-:W-:Y:S02]  /*1ba0*/  WARPGROUP.DEPBAR.LE gsb0, 0x0 ;  /* 0x00008000000079c5 */ /* 0x000fe40000010000 */
[----:B------:R-:W-:Y:S05]  /*1bb0*/  @!P1 BRA `(.L_x_23) ;  /* 0x0000000000049947 */ /* 0x000fea0003800000 */
[----:B------:R-:W-:Y:S01]  /*1bc0*/  BPT.TRAP 0x1 ;  /* 0x000000040000795c */ /* 0x000fe20000300000 */
.L_x_23:
[----:B------:R-:W-:-:S13]  /*1bd0*/  LOP3.LUT P0, RZ, R3, R2, RZ, 0xc0, !PT ;  /* 0x0000000203ff7212 */ /* 0x000fda000780c0ff */
[----:B------:R-:W-:-:S05]  /*1be0*/  @P0 LEA R58, R57, UR15, 0x3 ;  /* 0x0000000f393a0c11 */ /* 0x000fca000f8e18ff */
[----:B01----:R-:W-:-:S05]  /*1bf0*/  @P0 VIADD R59, R58, 0xc8 ;  /* 0x000000c83a3b0836 */ /* 0x003fca0000000000 */
[----:B------:R-:W-:-:S04]  /*1c00*/  @P0 PRMT R59, R6, 0x654, R59 ;  /* 0x00000654063b0816 */ /* 0x000fc8000000003b */
[----:B------:R0:W-:Y:S01]  /*1c10*/  @P0 SYNCS.ARRIVE.TRANS64.RED.A1T0 RZ, [R59+URZ], RZ ;  /* 0x000000ff3bff09a7 */ /* 0x0001e2000810043f */
[----:B------:R-:W-:-:S13]  /*1c20*/  ISETP.GT.U32.AND P0, PT, R0, 0x1, PT ;  /* 0x000000010000780c */ /* 0x000fda0003f04070 */
[----:B0-----:R-:W-:Y:S05]  /*1c30*/  @P0 BRA `(.L_x_24) ;  /* 0x0000000000040947 */ /* 0x001fea0003800000 */
[----:B------:R-:W-:Y:S01]  /*1c40*/  BPT.TRAP 0x1 ;  /* 0x000000040000795c */ /* 0x000fe20000300000 */
.L_x_24:
[----:B------:R-:W-:Y:S01]  /*1c50*/  UIADD3 UR12, UR12, 0x1, URZ ;  /* 0x000000010c0c7890 */ /* 0x000fe2000fffe03f */
[C---:B------:R-:W-:Y:S01]  /*1c60*/  ISETP.GT.AND P1, PT, R22.reuse, 0x1, PT ;  /* 0x000000011600780c */ /* 0x040fe20003f24270 */
[----:B------:R-:W-:Y:S02]  /*1c70*/  VIADD R57, R57, 0x1 ;  /* 0x0000000139397836 */ /* 0x000fe40000000000 */
[----:B------:R-:W-:Y:S01]  /*1c80*/  UISETP.NE.AND UP0, UPT, UR12, 0x19, UPT ;  /* 0x000000190c00788c */ /* 0x000fe2000bf05270 */
[----:B------:R-:W-:Y:S02]  /*1c90*/  VIADD R22, R22, 0xffffffff ;  /* 0xffffffff16167836 */ /* 0x000fe40000000000 */
[C---:B------:R-:W-:Y:S01]  /*1ca0*/  ISETP.NE.AND P0, PT, R57.reuse, 0x19, PT ;  /* 0x000000193900780c */ /* 0x040fe20003f05270 */
[----:B------:R-:W-:Y:S02]  /*1cb0*/  USEL UR8, URZ, 0x1, UP0 ;  /* 0x000000013f087887 */ /* 0x000fe40008000000 */
[----:B------:R-:W-:Y:S01]  /*1cc0*/  USEL UR12, UR12, URZ, UP0 ;  /* 0x0000003f0c0c7287 */ /* 0x000fe20008000000 */
[----:B------:R-:W-:Y:S01]  /*1cd0*/  SEL R57, R57, RZ, P0 ;  /* 0x000000ff39397207 */ /* 0x000fe20000000000 */
[----:B------:R-:W-:-:S02]  /*1ce0*/  UPLOP3.LUT UP0, UPT, UPT, UPT, UPT, 0x80, 0x0 ;  /* 0x000000000000789c */ /* 0x000fc40003f0f070 */
[----:B------:R-:W-:Y:S01]  /*1cf0*/  LOP3.LUT R23, R23, UR8, RZ, 0x3c, !PT ;  /* 0x0000000817177c12 */ /* 0x000fe2000f8e3cff */
[----:B------:R-:W-:Y:S08]  /*1d00*/  @P1 BRA `(.L_x_25) ;  /* 0xfffffffc00441947 */ /* 0x000ff0000383ffff */
.L_x_18:
[----:B------:R-:W-:Y:S01]  /*1d10*/  IMAD.SHL.U32 R64, R20, 0x80, RZ ;  /* 0x0000008014407824 */ /* 0x000fe200078e00ff */
[----:B------:R-:W-:Y:S01]  /*1d20*/  SHF.R.S32.HI R65, RZ, 0x1f, R56 ;  /* 0x0000001fff417819 */ /* 0x000fe20000011438 */
[C---:B------:R-:W-:Y:S01]  /*1d30*/  IMAD.IADD R63, R14.reuse, 0x1, R21 ;  /* 0x000000010e3f7824 */ /* 0x040fe200078e0215 */
[----:B------:R-:W-:Y:S01]  /*1d40*/  ULDC.64 UR8, c[0x0][0x6d0] ;  /* 0x0001b40000087ab9 */ /* 0x000fe20000000a00 */
[----:B------:R-:W-:Y:S01]  /*1d50*/  IMAD.IADD R58, R11, 0x1, R64 ;  /* 0x000000010b3a7824 */ /* 0x000fe200078e0240 */
[----:B------:R-:W-:Y:S01]  /*1d60*/  ISETP.GE.U32.AND P1, PT, R14, 0x19, PT ;  /* 0x000000190e00780c */ /* 0x000fe20003f26070 */
[----:B------:R-:W-:Y:S01]  /*1d70*/  IMAD R23, R65, UR8, RZ ;  /* 0x0000000841177c24 */ /* 0x000fe2000f8e02ff */
[C---:B------:R-:W-:Y:S01]  /*1d80*/  ISETP.GT.U32.AND P0, PT, R63.reuse, 0x18, PT ;  /* 0x000000183f00780c */ /* 0x040fe20003f04070 */
[----:B------:R-:W-:Y:S01]  /*1d90*/  IMAD.SHL.U32 R57, R62, 0x40, RZ ;  /* 0x000000403e397824 */ /* 0x000fe200078e00ff */
[----:B------:R-:W-:Y:S01]  /*1da0*/  SHF.R.S32.HI R59, RZ, 0x1f, R58 ;  /* 0x0000001fff3b7819 */ /* 0x000fe2000001143a */
[----:B------:R-:W-:Y:S01]  /*1db0*/  IMAD R61, R56, UR9, R23 ;  /* 0x00000009383d7c24 */ /* 0x000fe2000f8e0217 */
[----:B------:R-:W-:Y:S01]  /*1dc0*/  ISETP.LT.U32.AND P0, PT, R14, 0x19, P0 ;  /* 0x000000190e00780c */ /* 0x000fe20000701070 */
[----:B------:R-:W-:Y:S01]  /*1dd0*/  IMAD.WIDE.U32 R20, R63, 0x51eb851f, RZ ;  /* 0x51eb851f3f147825 */ /* 0x000fe200078e00ff */
[----:B------:R-:W-:-:S02]  /*1de0*/  WARPGROUP.DEPBAR.LE gsb0, 0x0 ;  /* 0x00008000000079c5 */ /* 0x000fc40000010000 */
[----:B------:R-:W-:Y:S01]  /*1df0*/  SEL R20, RZ, 0x1, !P0 ;  /* 0x00000001ff147807 */ /* 0x000fe20004000000 */
[----:B------:R-:W-:Y:S01]  /*1e00*/  IMAD.WIDE.U32 R22, R56, UR8, R58 ;  /* 0x0000000838167c25 */ /* 0x000fe2000f8e003a */
[----:B------:R-:W-:Y:S01]  /*1e10*/  ULDC UR8, c[0x0][0x288] ;  /* 0x0000a20000087ab9 */ /* 0x000fe20000000800 */
[----:B------:R-:W-:Y:S02]  /*1e20*/  SHF.R.U32.HI R60, RZ, 0x3, R21 ;  /* 0x00000003ff3c7819 */ /* 0x000fe40000011615 */
[----:B------:R-:W-:Y:S01]  /*1e30*/  ISETP.GE.AND P0, PT, R57, UR8, PT ;  /* 0x0000000839007c0c */ /* 0x000fe2000bf06270 */
[----:B------:R-:W-:Y:S01]  /*1e40*/  ULDC UR8, c[0x0][0x284] ;  /* 0x0000a10000087ab9 */ /* 0x000fe20000000800 */
[----:B------:R-:W-:Y:S01]  /*1e50*/  LOP3.LUT R13, R13, R20, RZ, 0x3c, !PT ;  /* 0x000000140d0d7212 */ /* 0x000fe200078e3cff */
[----:B------:R-:W-:Y:S01]  /*1e60*/  IMAD R21, R60, -0x19, R63 ;  /* 0xffffffe73c157824 */ /* 0x000fe200078e023f */
[----:B------:R-:W-:Y:S01]  /*1e70*/  ISETP.GE.OR P0, PT, R64, UR8, P0 ;  /* 0x0000000840007c0c */ /* 0x000fe20008706670 */
[----:B------:R-:W-:Y:S01]  /*1e80*/  IMAD.IADD R61, R23, 0x1, R61 ;  /* 0x00000001173d7824 */ /* 0x000fe200078e023d */
[----:B------:R-:W-:Y:S01]  /*1e90*/  @P1 LOP3.LUT R13, R13, 0x1, R60, 0x78, !PT ;  /* 0x000000010d0d1812 */ /* 0x000fe200078e783c */
[----:B------:R-:W-:-:S02]  /*1ea0*/  IMAD.MOV.U32 R60, RZ, RZ, R22 ;  /* 0x000000ffff3c7224 */ /* 0x000fc400078e0016 */
[----:B------:R-:W-:-:S08]  /*1eb0*/  IMAD.MOV.U32 R20, RZ, RZ, -0x1 ;  /* 0xffffffffff147424 */ /* 0x000fd000078e00ff */
[----:B------:R-:W-:Y:S05]  /*1ec0*/  @P0 BRA `(.L_x_26) ;  /* 0x0000002400840947 */ /* 0x000fea0003800000 */
[----:B------:R-:W0:Y:S01]  /*1ed0*/  LDC.64 R80, c[0x0][0x6c8] ;  /* 0x0001b200ff507b82 */ /* 0x000e220000000a00 */
[----:B---3-5:R-:W-:Y:S01]  /*1ee0*/  ISETP.NE.AND P1, PT, R9, RZ, PT ;  /* 0x000000ff0900720c */ /* 0x028fe20003f25270 */
[----:B------:R-:W-:Y:S01]  /*1ef0*/  IMAD.WIDE R62, R62, 0x40, RZ ;  /* 0x000000403e3e7825 */ /* 0x000fe200078e02ff */
[----:B------:R-:W-:Y:S03]  /*1f00*/  BSSY B0, `(.L_x_26) ;  /* 0x000025d000007945 */ /* 0x000fe60003800000 */
[----:B------:R-:W-:Y:S01]  /*1f10*/  IMAD.IADD R23, R10, 0x1, -R57 ;  /* 0x000000010a177824 */ /* 0x000fe200078e0a39 */
[----:B------:R-:W-:Y:S01]  /*1f20*/  LOP3.LUT R77, R62, 0x6, R12, 0xf8, !PT ;  /* 0x000000063e4d7812 */ /* 0x000fe200078ef80c */
[----:B------:R-:W-:-:S03]  /*1f30*/  IMAD.IADD R22, R17, 0x1, -R64 ;  /* 0x0000000111167824 */ /* 0x000fc600078e0a40 */
[----:B------:R-:W-:-:S04]  /*1f40*/  ISETP.GT.AND P0, PT, R23, RZ, PT ;  /* 0x000000ff1700720c */ /* 0x000fc80003f04270 */
[----:B------:R-:W-:Y:S01]  /*1f50*/  ISETP.GT.AND P2, PT, R22, RZ, P0 ;  /* 0x000000ff1600720c */ /* 0x000fe20000744270 */
[-C--:B0-----:R-:W-:Y:S02]  /*1f60*/  IMAD R64, R63, R80.reuse, RZ ;  /* 0x000000503f407224 */ /* 0x081fe400078e02ff */
[----:B------:R-:W-:-:S04]  /*1f70*/  IMAD.WIDE.U32 R72, R77, R80, R60 ;  /* 0x000000504d487225 */ /* 0x000fc800078e003c */
[----:B------:R-:W-:-:S04]  /*1f80*/  IMAD R57, R77, R81, R64 ;  /* 0x000000514d397224 */ /* 0x000fc800078e0240 */
[----:B------:R-:W-:Y:S01]  /*1f90*/  IMAD.IADD R79, R73, 0x1, R57 ;  /* 0x00000001494f7824 */ /* 0x000fe200078e0239 */
[----:B------:R-:W-:Y:S06]  /*1fa0*/  @!P1 BRA `(.L_x_27) ;  /* 0x00000018009c9947 */ /* 0x000fec0003800000 */
[----:B------:R-:W-:Y:S01]  /*1fb0*/  ULDC.64 UR8, c[0x0][0x6b8] ;  /* 0x0001ae0000087ab9 */ /* 0x000fe20000000a00 */
[----:B------:R-:W-:Y:S01]  /*1fc0*/  ULDC.64 UR22, c[0x0][0x6b0] ;  /* 0x0001ac0000167ab9 */ /* 0x000fe20000000a00 */
[----:B------:R-:W-:Y:S01]  /*1fd0*/  IMAD R57, R65, UR8, RZ ;  /* 0x0000000841397c24 */ /* 0x000fe2000f8e02ff */
[----:B------:R-:W-:Y:S01]  /*1fe0*/  ULDC.64 UR10, c[0x0][0x6a8] ;  /* 0x0001aa00000a7ab9 */ /* 0x000fe20000000a00 */
[----:B------:R-:W-:Y:S01]  /*1ff0*/  IMAD R62, R63, UR22, RZ ;  /* 0x000000163f3e7c24 */ /* 0x000fe2000f8e02ff */
[----:B------:R-:W0:Y:S01]  /*2000*/  LDC.64 R68, c[0x0][0x6b0] ;  /* 0x0001ac00ff447b82 */ /* 0x000e220000000a00 */
[----:B------:R-:W-:Y:S01]  /*2010*/  IMAD.WIDE.U32 R74, R56, UR8, R58 ;  /* 0x00000008384a7c25 */ /* 0x000fe2000f8e003a */
[----:B------:R-:W-:-:S03]  /*2020*/  ULDC.64 UR12, c[0x0][0x6c0] ;  /* 0x0001b000000c7ab9 */ /* 0x000fc60000000a00 */
[----:B------:R-:W-:Y:S02]  /*2030*/  IMAD R71, R56, UR9, R57 ;  /* 0x0000000938477c24 */ /* 0x000fe4000f8e0239 */
[----:B------:R-:W-:Y:S02]  /*2040*/  IMAD R73, R77, UR23, R62 ;  /* 0x000000174d497c24 */ /* 0x000fe4000f8e023e */
[----:B------:R-:W-:Y:S02]  /*2050*/  IMAD.IADD R63, R75, 0x1, R71 ;  /* 0x000000014b3f7824 */ /* 0x000fe400078e0247 */
[----:B------:R-:W-:-:S04]  /*2060*/  IMAD.MOV.U32 R62, RZ, RZ, R74 ;  /* 0x000000ffff3e7224 */ /* 0x000fc800078e004a */
[----:B------:R-:W-:-:S04]  /*2070*/  IMAD.WIDE.U32 R60, R77, UR22, R62 ;  /* 0x000000164d3c7c25 */ /* 0x000fc8000f8e003e */
[----:B------:R-:W-:Y:S01]  /*2080*/  IMAD.IADD R57, R61, 0x1, R73 ;  /* 0x000000013d397824 */ /* 0x000fe200078e0249 */
[----:B------:R-:W-:-:S04]  /*2090*/  LEA R64, P1, R60, UR10, 0x2 ;  /* 0x0000000a3c407c11 */ /* 0x000fc8000f8210ff */
[----:B------:R-:W-:-:S05]  /*20a0*/  LEA.HI.X R65, R60, UR11, R57, 0x2, P1 ;  /* 0x0000000b3c417c11 */ /* 0x000fca00088f1439 */
[----:B------:R-:W3:Y:S01]  /*20b0*/  @P2 LDG.E.LTC128B R76, desc[UR16][R64.64] ;  /* 0x00000010404c2981 */ /* 0x000ee2000c1e1920 */
[C---:B------:R-:W-:Y:S01]  /*20c0*/  LEA R60, P1, R72.reuse, UR12, 0x2 ;  /* 0x0000000c483c7c11 */ /* 0x040fe2000f8210ff */
[C---:B0-----:R-:W-:Y:S01]  /*20d0*/  IMAD.WIDE.U32 R68, R77.reuse, UR22, R68 ;  /* 0x000000164d447c25 */ /* 0x041fe2000f8e0044 */
[----:B------:R-:W-:Y:S02]  /*20e0*/  BSSY B1, `(.L_x_28) ;  /* 0x0000016000017945 */ /* 0x000fe40003800000 */
[----:B------:R-:W-:Y:S01]  /*20f0*/  LEA.HI.X R61, R72, UR13, R79, 0x2, P1 ;  /* 0x0000000d483d7c11 */ /* 0x000fe200088f144f */
[----:B------:R-:W-:Y:S01]  /*2100*/  IMAD.WIDE.U32 R66, R77, UR22, R58 ;  /* 0x000000164d427c25 */ /* 0x000fe2000f8e003a */
[----:B------:R-:W-:Y:S02]  /*2110*/  ISETP.GT.AND P1, PT, R23, 0x1, PT ;  /* 0x000000011700780c */ /* 0x000fe40003f24270 */
[-C--:B------:R-:W-:Y:S01]  /*2120*/  IADD3 R74, P6, R74, R68.reuse, RZ ;  /* 0x000000444a4a7210 */ /* 0x080fe20007fde0ff */
[C---:B------:R-:W-:Y:S01]  /*2130*/  IMAD.IADD R67, R73.reuse, 0x1, R67 ;  /* 0x0000000149437824 */ /* 0x040fe200078e0243 */
[----:B------:R-:W-:Y:S01]  /*2140*/  IADD3 R68, P3, R58, R68, RZ ;  /* 0x000000443a447210 */ /* 0x000fe20007f7e0ff */
[----:B------:R-:W-:Y:S01]  /*2150*/  IMAD.IADD R73, R73, 0x1, R69 ;  /* 0x0000000149497824 */ /* 0x000fe200078e0245 */
[----:B------:R-:W-:Y:S01]  /*2160*/  LEA R62, P5, R80, R60, 0x2 ;  /* 0x0000003c503e7211 */ /* 0x000fe200078a10ff */
[----:B------:R-:W-:-:S04]  /*2170*/  IMAD.WIDE.U32 R66, R56, UR8, R66 ;  /* 0x0000000838427c25 */ /* 0x000fc8000f8e0042 */
[----:B------:R-:W-:Y:S02]  /*2180*/  IMAD.X R69, R59, 0x1, R73, P3 ;  /* 0x000000013b457824 */ /* 0x000fe400018e0649 */
[----:B---3--:R-:W-:-:S04]  /*2190*/  IMAD R57, R76, R9, RZ ;  /* 0x000000094c397224 */ /* 0x008fc800078e02ff */
[----:B--2---:R-:W-:Y:S02]  /*21a0*/  IMAD R75, R24, R7, R57 ;  /* 0x00000007184b7224 */ /* 0x004fe400078e0239 */
[----:B------:R-:W-:Y:S01]  /*21b0*/  IMAD.X R57, R73, 0x1, R63, P6 ;  /* 0x0000000149397824 */ /* 0x000fe200030e063f */
[----:B------:R-:W-:Y:S02]  /*21c0*/  LEA R58, P6, R74, UR10, 0x2 ;  /* 0x0000000a4a3a7c11 */ /* 0x000fe4000f8c10ff */
[----:B------:R0:W-:Y:S01]  /*21d0*/  @P2 STG.E desc[UR16][R60.64], R75 ;  /* 0x0000004b3c002986 */ /* 0x0001e2000c101910 */
[----:B------:R-:W-:Y:S02]  /*21e0*/  ISETP.GT.AND P2, PT, R22, RZ, P1 ;  /* 0x000000ff1600720c */ /* 0x000fe40000f44270 */
[----:B------:R-:W-:Y:S01]  /*21f0*/  LEA.HI.X R59, R74, UR11, R57, 0x2, P6 ;  /* 0x0000000b4a3b7c11 */ /* 0x000fe2000b0f1439 */
[----:B------:R-:W-:Y:S01]  /*2200*/  IMAD.IADD R57, R71, 0x1, R67 ;  /* 0x0000000147397824 */ /* 0x000fe200078e0243 */
[----:B------:R-:W-:-:S09]  /*2210*/  LEA.HI.X R63, R80, R61, R81, 0x2, P5 ;  /* 0x0000003d503f7211 */ /* 0x000fd200028f1451 */
[----:B0-----:R-:W-:Y:S05]  /*2220*/  @!P2 BRA `(.L_x_29) ;  /* 0x000000000004a947 */ /* 0x001fea0003800000 */
[----:B------:R0:W5:Y:S02]  /*2230*/  LDG.E.LTC128B R76, desc[UR16][R58.64] ;  /* 0x000000103a4c7981 */ /* 0x000164000c1e1920 */
.L_x_29:
[----:B------:R-:W-:Y:S05]  /*2240*/  BSYNC B1 ;  /* 0x0000000000017941 */ /* 0x000fea0003800000 */
.L_x_28:
[----:B-----5:R-:W-:Y:S01]  /*2250*/  IMAD R72, R76, R9, RZ ;  /* 0x000000094c487224 */ /* 0x020fe200078e02ff */
[----:B------:R-:W-:Y:S01]  /*2260*/  ISETP.GT.AND P3, PT, R22, 0x8, P0 ;  /* 0x000000081600780c */ /* 0x000fe20000764270 */
[----:B------:R-:W-:Y:S01]  /*2270*/  BSSY B1, `(.L_x_30) ;  /* 0x0000009000017945 */ /* 0x000fe20003800000 */
[C---:B------:R-:W-:Y:S01]  /*2280*/  LEA R24, P5, R66.reuse, UR10, 0x2 ;  /* 0x0000000a42187c11 */ /* 0x040fe2000f8a10ff */
[----:B------:R-:W-:Y:S01]  /*2290*/  IMAD R67, R25, R7, R72 ;  /* 0x0000000719437224 */ /* 0x000fe200078e0248 */
[----:B------:R-:W-:Y:S02]  /*22a0*/  ISETP.GT.AND P0, PT, R23, 0x8, PT ;  /* 0x000000081700780c */ /* 0x000fe40003f04270 */
[----:B------:R-:W-:Y:S01]  /*22b0*/  LEA.HI.X R25, R66, UR11, R57, 0x2, P5 ;  /* 0x0000000b42197c11 */ /* 0x000fe2000a8f1439 */
[----:B------:R-:W-:Y:S01]  /*22c0*/  IMAD.WIDE.U32 R56, R56, UR8, R68 ;  /* 0x0000000838387c25 */ /* 0x000fe2000f8e0044 */
[----:B------:R1:W-:Y:S05]  /*22d0*/  @P2 STG.E desc[UR16][R62.64], R67 ;  /* 0x000000433e002986 */ /* 0x0003ea000c101910 */
[----:B------:R-:W-:Y:S05]  /*22e0*/  @!P3 BRA `(.L_x_31) ;  /* 0x000000000004b947 */ /* 0x000fea0003800000 */
[----:B------:R2:W5:Y:S02]  /*22f0*/  LDG.E.LTC128B R76, desc[UR16][R24.64+0x20] ;  /* 0x00002010184c7981 */ /* 0x000564000c1e1920 */
.L_x_31:
[----:B------:R-:W-:Y:S05]  /*2300*/  BSYNC B1 ;  /* 0x0000000000017941 */ /* 0x000fea0003800000 */
.L_x_30:
[----:B--2--5:R-:W-:Y:S01]  /*2310*/  IMAD R25, R76, R9, RZ ;  /* 0x000000094c197224 */ /* 0x024fe200078e02ff */
[----:B------:R-:W-:Y:S01]  /*2320*/  ISETP.GT.AND P2, PT, R22, 0x8, P1 ;  /* 0x000000081600780c */ /* 0x000fe20000f44270 */
[----:B------:R-:W-:Y:S01]  /*2330*/  IMAD.IADD R57, R71, 0x1, R57 ;  /* 0x0000000147397824 */ /* 0x000fe200078e0239 */
[----:B------:R-:W-:Y:S01]  /*2340*/  LEA R24, P1, R56, UR10, 0x2 ;  /* 0x0000000a38187c11 */ /* 0x000fe2000f8210ff */
[----:B-1----:R-:W-:Y:S01]  /*2350*/  IMAD R67, R26, R7, R25 ;  /* 0x000000071a437224 */ /* 0x002fe200078e0219 */
[----:B------:R-:W-:Y:S02]  /*2360*/  BSSY B1, `(.L_x_32) ;  /* 0x0000007000017945 */ /* 0x000fe40003800000 */
[----:B------:R-:W-:Y:S01]  /*2370*/  LEA.HI.X R25, R56, UR11, R57, 0x2, P1 ;  /* 0x0000000b38197c11 */ /* 0x000fe200088f1439 */
[----:B------:R-:W-:Y:S02]  /*2380*/  @P3 IMAD.MOV.U32 R56, RZ, RZ, R60 ;  /* 0x000000ffff383224 */ /* 0x000fe400078e003c */
[----:B------:R-:W-:-:S05]  /*2390*/  @P3 IMAD.MOV.U32 R57, RZ, RZ, R61 ;  /* 0x000000ffff393224 */ /* 0x000fca00078e003d */
[----:B------:R1:W-:Y:S01]  /*23a0*/  @P3 STG.E desc[UR16][R56.64+0x20], R67 ;  /* 0x0000204338003986 */ /* 0x0003e2000c101910 */
[----:B------:R-:W-:Y:S05]  /*23b0*/  @!P2 BRA `(.L_x_33) ;  /* 0x000000000004a947 */ /* 0x000fea0003800000 */
[----:B------:R2:W5:Y:S02]  /*23c0*/  LDG.E.LTC128B R76, desc[UR16][R24.64+0x20] ;  /* 0x00002010184c7981 */ /* 0x000564000c1e1920 */
.L_x_33:
[----:B------:R-:W-:Y:S05]  /*23d0*/  BSYNC B1 ;  /* 0x0000000000017941 */ /* 0x000fea0003800000 */
.L_x_32:
[----:B--2--5:R-:W-:Y:S01]  /*23e0*/  IMAD R24, R76, R9, RZ ;  /* 0x000000094c187224 */ /* 0x024fe200078e02ff */
[----:B------:R-:W-:Y:S01]  /*23f0*/  ISETP.GT.AND P3, PT, R22, RZ, P0 ;  /* 0x000000ff1600720c */ /* 0x000fe20000764270 */
[----:B-1----:R-:W-:Y:S01]  /*2400*/  @P2 IMAD.MOV.U32 R56, RZ, RZ, R62 ;  /* 0x000000ffff382224 */ /* 0x002fe200078e003e */
[----:B------:R-:W-:Y:S01]  /*2410*/  BSSY B1, `(.L_x_34) ;  /* 0x000000a000017945 */ /* 0x000fe20003800000 */
[----:B------:R-:W-:Y:S01]  /*2420*/  IMAD R27, R27, R7, R24 ;  /* 0x000000071b1b7224 */ /* 0x000fe200078e0218 */
[----:B------:R-:W-:Y:S01]  /*2430*/  IADD3 R24, P6, R64, UR6, RZ ;  /* 0x0000000640187c10 */ /* 0x000fe2000ffde0ff */
[----:B------:R-:W-:Y:S01]  /*2440*/  @P2 IMAD.MOV.U32 R57, RZ, RZ, R63 ;  /* 0x000000ffff392224 */ /* 0x000fe200078e003f */
[----:B------:R-:W-:Y:S02]  /*2450*/  ISETP.GT.AND P1, PT, R23, 0x9, PT ;  /* 0x000000091700780c */ /* 0x000fe40003f24270 */
[----:B------:R-:W-:Y:S02]  /*2460*/  IADD3 R26, P5, R60, UR14, RZ ;  /* 0x0000000e3c1a7c10 */ /* 0x000fe4000ffbe0ff */
[----:B------:R1:W-:Y:S01]  /*2470*/  @P2 STG.E desc[UR16][R56.64+0x20], R27 ;  /* 0x0000201b38002986 */ /* 0x0003e2000c101910 */
[----:B------:R-:W-:-:S02]  /*2480*/  IADD3.X R25, R65, UR5, RZ, P6, !PT ;  /* 0x0000000541197c10 */ /* 0x000fc4000b7fe4ff */
[----:B------:R-:W-:Y:S08]  /*2490*/  @!P3 BRA `(.L_x_35) ;  /* 0x000000000004b947 */ /* 0x000ff00003800000 */
[----:B------:R2:W5:Y:S02]  /*24a0*/  LDG.E.LTC128B R76, desc[UR16][R24.64] ;  /* 0x00000010184c7981 */ /* 0x000564000c1e1920 */
.L_x_35:
[----:B------:R-:W-:Y:S05]  /*24b0*/  BSYNC B1 ;  /* 0x0000000000017941 */ /* 0x000fea0003800000 */
.L_x_34:
[----:B-1---5:R-:W-:Y:S01]  /*24c0*/  IMAD R56, R76, R9, RZ ;  /* 0x000000094c387224 */ /* 0x022fe200078e02ff */
[----:B------:R-:W-:Y:S01]  /*24d0*/  IADD3.X R27, R61, UR7, RZ, P5, !PT ;  /* 0x000000073d1b7c10 */ /* 0x000fe2000affe4ff */
[----:B------:R-:W-:Y:S01]  /*24e0*/  BSSY B1, `(.L_x_36) ;  /* 0x0000009000017945 */ /* 0x000fe20003800000 */
[----:B------:R-:W-:Y:S01]  /*24f0*/  ISETP.GT.AND P2, PT, R22, RZ, P1 ;  /* 0x000000ff1600720c */ /* 0x000fe20000f44270 */
[----:B------:R-:W-:Y:S01]  /*2500*/  IMAD R67, R28, R7, R56 ;  /* 0x000000071c437224 */ /* 0x000fe200078e0238 */
[----:B------:R-:W-:Y:S02]  /*2510*/  IADD3 R56, P6, R58, UR6, RZ ;  /* 0x000000063a387c10 */ /* 0x000fe4000ffde0ff */
[----:B------:R-:W-:Y:S02]  /*2520*/  IADD3 R66, P5, R62, UR14, RZ ;  /* 0x0000000e3e427c10 */ /* 0x000fe4000ffbe0ff */
[----:B------:R1:W-:Y:S01]  /*2530*/  @P3 STG.E desc[UR16][R26.64], R67 ;  /* 0x000000431a003986 */ /* 0x0003e2000c101910 */
[----:B------:R-:W-:-:S06]  /*2540*/  IADD3.X R57, R59, UR5, RZ, P6, !PT ;  /* 0x000000053b397c10 */ /* 0x000fcc000b7fe4ff */
[----:B------:R-:W-:Y:S05]  /*2550*/  @!P2 BRA `(.L_x_37) ;  /* 0x000000000004a947 */ /* 0x000fea0003800000 */
[----:B------:R3:W5:Y:S02]  /*2560*/  LDG.E.LTC128B R76, desc[UR16][R56.64] ;  /* 0x00000010384c7981 */ /* 0x000764000c1e1920 */
.L_x_37:
[----:B------:R-:W-:Y:S05]  /*2570*/  BSYNC B1 ;  /* 0x0000000000017941 */ /* 0x000fea0003800000 */
.L_x_36:
[----:B-----5:R-:W-:Y:S01]  /*2580*/  IMAD R28, R76, R9, RZ ;  /* 0x000000094c1c7224 */ /* 0x020fe200078e02ff */
[----:B-1----:R-:W-:Y:S01]  /*2590*/  IADD3.X R67, R63, UR7, RZ, P5, !PT ;  /* 0x000000073f437c10 */ /* 0x002fe2000affe4ff */
[----:B------:R-:W-:Y:S01]  /*25a0*/  BSSY B1, `(.L_x_38) ;  /* 0x0000009000017945 */ /* 0x000fe20003800000 */
[----:B------:R-:W-:Y:S01]  /*25b0*/  ISETP.GT.AND P0, PT, R22, 0x8, P0 ;  /* 0x000000081600780c */ /* 0x000fe20000704270 */
[----:B------:R-:W-:Y:S01]  /*25c0*/  IMAD R69, R29, R7, R28 ;  /* 0x000000071d457224 */ /* 0x000fe200078e021c */
[----:B------:R-:W-:Y:S02]  /*25d0*/  IADD3 R28, P3, R64, UR20, RZ ;  /* 0x00000014401c7c10 */ /* 0x000fe4000ff7e0ff */
[----:B------:R-:W-:Y:S02]  /*25e0*/  IADD3 R68, P5, R60, UR18, RZ ;  /* 0x000000123c447c10 */ /* 0x000fe4000ffbe0ff */
[----:B------:R1:W-:Y:S01]  /*25f0*/  @P2 STG.E desc[UR16][R66.64], R69 ;  /* 0x0000004542002986 */ /* 0x0003e2000c101910 */
[----:B------:R-:W-:-:S06]  /*2600*/  IADD3.X R29, R65, UR21, RZ, P3, !PT ;  /* 0x00000015411d7c10 */ /* 0x000fcc0009ffe4ff */
[----:B------:R-:W-:Y:S05]  /*2610*/  @!P0 BRA `(.L_x_39) ;  /* 0x0000000000048947 */ /* 0x000fea0003800000 */
[----:B------:R4:W5:Y:S02]  /*2620*/  LDG.E.LTC128B R76, desc[UR16][R28.64] ;  /* 0x000000101c4c7981 */ /* 0x000964000c1e1920 */
.L_x_39:
[----:B------:R-:W-:Y:S05]  /*2630*/  BSYNC B1 ;  /* 0x0000000000017941 */ /* 0x000fea0003800000 */
.L_x_38:
[----:B----45:R-:W-:Y:S01]  /*2640*/  IMAD R28, R76, R9, RZ ;  /* 0x000000094c1c7224 */ /* 0x030fe200078e02ff */
[----:B-1----:R-:W-:Y:S01]  /*2650*/  IADD3.X R69, R61, UR19, RZ, P5, !PT ;  /* 0x000000133d457c10 */ /* 0x002fe2000affe4ff */
[----:B------:R-:W-:Y:S01]  /*2660*/  BSSY B1, `(.L_x_40) ;  /* 0x0000008000017945 */ /* 0x000fe20003800000 */
[----:B------:R-:W-:Y:S01]  /*2670*/  ISETP.GT.AND P2, PT, R22, 0x8, P1 ;  /* 0x000000081600780c */ /* 0x000fe20000f44270 */
[----:B------:R-:W-:Y:S01]  /*2680*/  IMAD R61, R30, R7, R28 ;  /* 0x000000071e3d7224 */ /* 0x000fe200078e021c */
[----:B------:R-:W-:-:S04]  /*2690*/  IADD3 R28, P1, R58, UR20, RZ ;  /* 0x000000143a1c7c10 */ /* 0x000fc8000ff3e0ff */
[----:B------:R1:W-:Y:S01]  /*26a0*/  @P0 STG.E desc[UR16][R68.64], R61 ;  /* 0x0000003d44000986 */ /* 0x0003e2000c101910 */
[----:B------:R-:W-:-:S06]  /*26b0*/  IADD3.X R29, R59, UR21, RZ, P1, !PT ;  /* 0x000000153b1d7c10 */ /* 0x000fcc0008ffe4ff */
[----:B------:R-:W-:Y:S05]  /*26c0*/  @!P2 BRA `(.L_x_41) ;  /* 0x000000000004a947 */ /* 0x000fea0003800000 */
[----:B------:R4:W5:Y:S02]  /*26d0*/  LDG.E.LTC128B R76, desc[UR16][R28.64] ;  /* 0x000000101c4c7981 */ /* 0x000964000c1e1920 */
.L_x_41:
[----:B------:R-:W-:Y:S05]  /*26e0*/  BSYNC B1 ;  /* 0x0000000000017941 */ /* 0x000fea0003800000 */
.L_x_40:
[----:B-----5:R-:W-:Y:S01]  /*26f0*/  IMAD R30, R76, R9, RZ ;  /* 0x000000094c1e7224 */ /* 0x020fe200078e02ff */
[----:B----4-:R-:W-:Y:S01]  /*2700*/  IADD3 R28, P5, R62, UR18, RZ ;  /* 0x000000123e1c7c10 */ /* 0x010fe2000ffbe0ff */
[----:B------:R-:W-:Y:S01]  /*2710*/  BSSY B1, `(.L_x_42) ;  /* 0x000000c000017945 */ /* 0x000fe20003800000 */
[----:B------:R-:W-:Y:S01]  /*2720*/  ISETP.GT.AND P1, PT, R23, 0x10, PT ;  /* 0x000000101700780c */ /* 0x000fe20003f24270 */
[----:B0-----:R-:W-:Y:S01]  /*2730*/  IMAD R59, R31, R7, R30 ;  /* 0x000000071f3b7224 */ /* 0x001fe200078e021e */
[----:B------:R-:W-:Y:S02]  /*2740*/  IADD3.X R29, R63, UR19, RZ, P5, !PT ;  /* 0x000000133f1d7c10 */ /* 0x000fe4000affe4ff */
[----:B------:R-:W-:Y:S02]  /*2750*/  ISETP.GT.AND P3, PT, R22, RZ, P1 ;  /* 0x000000ff1600720c */ /* 0x000fe40000f64270 */
[----:B------:R-:W-:Y:S01]  /*2760*/  IADD3 R30, P6, R24, UR6, RZ ;  /* 0x00000006181e7c10 */ /* 0x000fe2000ffde0ff */
[----:B------:R0:W-:Y:S01]  /*2770*/  @P2 STG.E desc[UR16][R28.64], R59 ;  /* 0x0000003b1c002986 */ /* 0x0001e2000c101910 */
[----:B------:R-:W-:-:S02]  /*2780*/  ISETP.GT.AND P0, PT, R23, 0x11, PT ;  /* 0x000000111700780c */ /* 0x000fc40003f04270 */
[----:B------:R-:W-:Y:S02]  /*2790*/  IADD3 R58, P5, R26, UR14, RZ ;  /* 0x0000000e1a3a7c10 */ /* 0x000fe4000ffbe0ff */
[----:B------:R-:W-:-:S05]  /*27a0*/  IADD3.X R31, R25, UR5, RZ, P6, !PT ;  /* 0x00000005191f7c10 */ /* 0x000fca000b7fe4ff */
[----:B------:R-:W-:Y:S06]  /*27b0*/  @!P3 BRA `(.L_x_43) ;  /* 0x000000000004b947 */ /* 0x000fec0003800000 */
[----:B------:R4:W5:Y:S02]  /*27c0*/  LDG.E.LTC128B R76, desc[UR16][R30.64] ;  /* 0x000000101e4c7981 */ /* 0x000964000c1e1920 */
.L_x_43:
[----:B------:R-:W-:Y:S05]  /*27d0*/  BSYNC B1 ;  /* 0x0000000000017941 */ /* 0x000fea0003800000 */
.L_x_42:
[----:B0----5:R-:W-:Y:S01]  /*27e0*/  IMAD R28, R76, R9, RZ ;  /* 0x000000094c1c7224 */ /* 0x021fe200078e02ff */
[----:B------:R-:W-:Y:S01]  /*27f0*/  IADD3.X R59, R27, UR7, RZ, P5, !PT ;  /* 0x000000071b3b7c10 */ /* 0x000fe2000affe4ff */
[----:B------:R-:W-:Y:S01]  /*2800*/  BSSY B1, `(.L_x_44) ;  /* 0x0000009000017945 */ /* 0x000fe20003800000 */
[----:B------:R-:W-:Y:S01]  /*2810*/  ISETP.GT.AND P2, PT, R22, RZ, P0 ;  /* 0x000000ff1600720c */ /* 0x000fe20000744270 */
[----:B-1----:R-:W-:Y:S01]  /*2820*/  IMAD R61, R32, R7, R28 ;  /* 0x00000007203d7224 */ /* 0x002fe200078e021c */
[----:B------:R-:W-:Y:S02]  /*2830*/  IADD3 R28, P6, R56, UR6, RZ ;  /* 0x00000006381c7c10 */ /* 0x000fe4000ffde0ff */
[----:B------:R-:W-:Y:S02]  /*2840*/  IADD3 R60, P5, R66, UR14, RZ ;  /* 0x0000000e423c7c10 */ /* 0x000fe4000ffbe0ff */
[----:B------:R0:W-:Y:S01]  /*2850*/  @P3 STG.E desc[UR16][R58.64], R61 ;  /* 0x0000003d3a003986 */ /* 0x0001e2000c101910 */
[----:B------:R-:W-:-:S06]  /*2860*/  IADD3.X R29, R57, UR5, RZ, P6, !PT ;  /* 0x00000005391d7c10 */ /* 0x000fcc000b7fe4ff */
[----:B------:R-:W-:Y:S05]  /*2870*/  @!P2 BRA `(.L_x_45) ;  /* 0x000000000004a947 */ /* 0x000fea0003800000 */
[----:B------:R1:W5:Y:S02]  /*2880*/  LDG.E.LTC128B R76, desc[UR16][R28.64] ;  /* 0x000000101c4c7981 */ /* 0x000364000c1e1920 */
.L_x_45:
[----:B------:R-:W-:Y:S05]  /*2890*/  BSYNC B1 ;  /* 0x0000000000017941 */ /* 0x000fea0003800000 */
.L_x_44:
[----:B-----5:R-:W-:Y:S01]  /*28a0*/  IMAD R32, R76, R9, RZ ;  /* 0x000000094c207224 */ /* 0x020fe200078e02ff */
[----:B0-----:R-:W-:Y:S01]  /*28b0*/  IADD3.X R61, R67, UR7, RZ, P5, !PT ;  /* 0x00000007433d7c10 */ /* 0x001fe2000affe4ff */
[----:B------:R-:W-:Y:S01]  /*28c0*/  BSSY B1, `(.L_x_46) ;  /* 0x0000009000017945 */ /* 0x000fe20003800000 */
[----:B------:R-:W-:Y:S01]  /*28d0*/  ISETP.GT.AND P1, PT, R22, 0x8, P1 ;  /* 0x000000081600780c */ /* 0x000fe20000f24270 */
[----:B------:R-:W-:Y:S01]  /*28e0*/  IMAD R33, R33, R7, R32 ;  /* 0x0000000721217224 */ /* 0x000fe200078e0220 */
[----:B--2---:R-:W-:Y:S02]  /*28f0*/  IADD3 R24, P3, R24, UR20, RZ ;  /* 0x0000001418187c10 */ /* 0x004fe4000ff7e0ff */
[----:B------:R-:W-:Y:S02]  /*2900*/  IADD3 R32, P5, R26, UR18, RZ ;  /* 0x000000121a207c10 */ /* 0x000fe4000ffbe0ff */
[----:B------:R0:W-:Y:S01]  /*2910*/  @P2 STG.E desc[UR16][R60.64], R33 ;  /* 0x000000213c002986 */ /* 0x0001e2000c101910 */
[----:B------:R-:W-:-:S06]  /*2920*/  IADD3.X R25, R25, UR21, RZ, P3, !PT ;  /* 0x0000001519197c10 */ /* 0x000fcc0009ffe4ff */
[----:B------:R-:W-:Y:S05]  /*2930*/  @!P1 BRA `(.L_x_47) ;  /* 0x0000000000049947 */ /* 0x000fea0003800000 */
[----:B------:R2:W5:Y:S02]  /*2940*/  LDG.E.LTC128B R76, desc[UR16][R24.64] ;  /* 0x00000010184c7981 */ /* 0x000564000c1e1920 */
.L_x_47:
[----:B------:R-:W-:Y:S05]  /*2950*/  BSYNC B1 ;  /* 0x0000000000017941 */ /* 0x000fea0003800000 */
.L_x_46:
[----:B--2--5:R-:W-:Y:S01]  /*2960*/  IMAD R24, R76, R9, RZ ;  /* 0x000000094c187224 */ /* 0x024fe200078e02ff */
[----:B0-----:R-:W-:Y:S01]  /*2970*/  IADD3.X R33, R27, UR19, RZ, P5, !PT ;  /* 0x000000131b217c10 */ /* 0x001fe2000affe4ff */
        /* <DEDUP_REMOVED lines=8> */
.L_x_49:
[----:B------:R-:W-:Y:S05]  /*2a00*/  BSYNC B1 ;  /* 0x0000000000017941 */ /* 0x000fea0003800000 */
.L_x_48:
[----:B-----5:R-:W-:Y:S01]  /*2a10*/  IMAD R26, R76, R9, RZ ;  /* 0x000000094c1a7224 */ /* 0x020fe200078e02ff */
[----:B--2---:R-:W-:Y:S01]  /*2a20*/  IADD3 R24, P5, R66, UR18, RZ ;  /* 0x0000001242187c10 */ /* 0x004fe2000ffbe0ff */
[----:B------:R-:W-:Y:S01]  /*2a30*/  BSSY B1, `(.L_x_50) ;  /* 0x000000c000017945 */ /* 0x000fe20003800000 */
[----:B------:R-:W-:Y:S01]  /*2a40*/  ISETP.GT.AND P1, PT, R23, 0x18, PT ;  /* 0x000000181700780c */ /* 0x000fe20003f24270 */
[----:B------:R-:W-:Y:S01]  /*2a50*/  IMAD R35, R35, R7, R26 ;  /* 0x0000000723237224 */ /* 0x000fe200078e021a */
[----:B------:R-:W-:Y:S02]  /*2a60*/  IADD3.X R25, R67, UR19, RZ, P5, !PT ;  /* 0x0000001343197c10 */ /* 0x000fe4000affe4ff */
[----:B------:R-:W-:Y:S02]  /*2a70*/  ISETP.GT.AND P3, PT, R22, RZ, P1 ;  /* 0x000000ff1600720c */ /* 0x000fe40000f64270 */
[----:B------:R-:W-:Y:S01]  /*2a80*/  IADD3 R26, P6, R30, UR6, RZ ;  /* 0x000000061e1a7c10 */ /* 0x000fe2000ffde0ff */
[----:B------:R2:W-:Y:S01]  /*2a90*/  @P2 STG.E desc[UR16][R24.64], R35 ;  /* 0x0000002318002986 */ /* 0x0005e2000c101910 */
[----:B------:R-:W-:-:S02]  /*2aa0*/  ISETP.GT.AND P0, PT, R23, 0x19, PT ;  /* 0x000000191700780c */ /* 0x000fc40003f04270 */
[----:B0-----:R-:W-:Y:S02]  /*2ab0*/  IADD3 R32, P5, R58, UR14, RZ ;  /* 0x0000000e3a207c10 */ /* 0x001fe4000ffbe0ff */
[----:B------:R-:W-:-:S05]  /*2ac0*/  IADD3.X R27, R31, UR5, RZ, P6, !PT ;  /* 0x000000051f1b7c10 */ /* 0x000fca000b7fe4ff */
[----:B------:R-:W-:Y:S06]  /*2ad0*/  @!P3 BRA `(.L_x_51) ;  /* 0x000000000004b947 */ /* 0x000fec0003800000 */
[----:B------:R0:W5:Y:S02]  /*2ae0*/  LDG.E.LTC128B R76, desc[UR16][R26.64] ;  /* 0x000000101a4c7981 */ /* 0x000164000c1e1920 */
.L_x_51:
[----:B------:R-:W-:Y:S05]  /*2af0*/  BSYNC B1 ;  /* 0x0000000000017941 */ /* 0x000fea0003800000 */
.L_x_50:
[----:B--2--5:R-:W-:Y:S01]  /*2b00*/  IMAD R24, R76, R9, RZ ;  /* 0x000000094c187224 */ /* 0x024fe200078e02ff */
        /* <DEDUP_REMOVED lines=10> */
.L_x_53:
[----:B------:R-:W-:Y:S05]  /*2bb0*/  BSYNC B1 ;  /* 0x0000000000017941 */ /* 0x000fea0003800000 */
.L_x_52:
[----:B-----5:R-:W-:Y:S01]  /*2bc0*/  IMAD R36, R76, R9, RZ ;  /* 0x000000094c247224 */ /* 0x020fe200078e02ff */
[----:B--2---:R-:W-:Y:S01]  /*2bd0*/  IADD3.X R35, R61, UR7, RZ, P5, !PT ;  /* 0x000000073d237c10 */ /* 0x004fe2000affe4ff */
[----:B------:R-:W-:Y:S01]  /*2be0*/  BSSY B1, `(.L_x_54) ;  /* 0x0000009000017945 */ /* 0x000fe20003800000 */
[----:B------:R-:W-:Y:S01]  /*2bf0*/  ISETP.GT.AND P1, PT, R22, 0x8, P1 ;  /* 0x000000081600780c */ /* 0x000fe20000f24270 */
[----:B------:R-:W-:Y:S01]  /*2c00*/  IMAD R37, R37, R7, R36 ;  /* 0x0000000725257224 */ /* 0x000fe200078e0224 */
[----:B----4-:R-:W-:Y:S02]  /*2c10*/  IADD3 R30, P3, R30, UR20, RZ ;  /* 0x000000141e1e7c10 */ /* 0x010fe4000ff7e0ff */
[----:B------:R-:W-:Y:S02]  /*2c20*/  IADD3 R36, P5, R58, UR18, RZ ;  /* 0x000000123a247c10 */ /* 0x000fe4000ffbe0ff */
[----:B------:R2:W-:Y:S01]  /*2c30*/  @P2 STG.E desc[UR16][R34.64], R37 ;  /* 0x0000002522002986 */ /* 0x0005e2000c101910 */
[----:B------:R-:W-:-:S06]  /*2c40*/  IADD3.X R31, R31, UR21, RZ, P3, !PT ;  /* 0x000000151f1f7c10 */ /* 0x000fcc0009ffe4ff */
[----:B------:R-:W-:Y:S05]  /*2c50*/  @!P1 BRA `(.L_x_55) ;  /* 0x0000000000049947 */ /* 0x000fea0003800000 */
[----:B------:R4:W5:Y:S02]  /*2c60*/  LDG.E.LTC128B R76, desc[UR16][R30.64] ;  /* 0x000000101e4c7981 */ /* 0x000964000c1e1920 */
.L_x_55:
[----:B------:R-:W-:Y:S05]  /*2c70*/  BSYNC B1 ;  /* 0x0000000000017941 */ /* 0x000fea0003800000 */
.L_x_54:
[----:B----45:R-:W-:Y:S01]  /*2c80*/  IMAD R30, R76, R9, RZ ;  /* 0x000000094c1e7224 */ /* 0x030fe200078e02ff */
[----:B--2---:R-:W-:Y:S01]  /*2c90*/  IADD3.X R37, R59, UR19, RZ, P5, !PT ;  /* 0x000000133b257c10 */ /* 0x004fe2000affe4ff */
[----:B------:R-:W-:Y:S01]  /*2ca0*/  BSSY B1, `(.L_x_56) ;  /* 0x0000008000017945 */ /* 0x000fe20003800000 */
[----:B------:R-:W-:Y:S01]  /*2cb0*/  ISETP.GT.AND P2, PT, R22, 0x8, P0 ;  /* 0x000000081600780c */ /* 0x000fe20000744270 */
[----:B------:R-:W-:Y:S01]  /*2cc0*/  IMAD R31, R38, R7, R30 ;  /* 0x00000007261f7224 */ /* 0x000fe200078e021e */
[----:B-1----:R-:W-:-:S04]  /*2cd0*/  IADD3 R28, P0, R28, UR20, RZ ;  /* 0x000000141c1c7c10 */ /* 0x002fc8000ff1e0ff */
[----:B------:R1:W-:Y:S01]  /*2ce0*/  @P1 STG.E desc[UR16][R36.64], R31 ;  /* 0x0000001f24001986 */ /* 0x0003e2000c101910 */
[----:B------:R-:W-:-:S06]  /*2cf0*/  IADD3.X R29, R29, UR21, RZ, P0, !PT ;  /* 0x000000151d1d7c10 */ /* 0x000fcc00087fe4ff */
[----:B------:R-:W-:Y:S05]  /*2d00*/  @!P2 BRA `(.L_x_57) ;  /* 0x000000000004a947 */ /* 0x000fea0003800000 */
[----:B------:R2:W5:Y:S02]  /*2d10*/  LDG.E.LTC128B R76, desc[UR16][R28.64] ;  /* 0x000000101c4c7981 */ /* 0x000564000c1e1920 */
.L_x_57:
[----:B------:R-:W-:Y:S05]  /*2d20*/  BSYNC B1 ;  /* 0x0000000000017941 */ /* 0x000fea0003800000 */
.L_x_56:
        /* <DEDUP_REMOVED lines=10> */
[----:B-1----:R-:W-:Y:S02]  /*2dd0*/  IADD3 R36, P5, R32, UR14, RZ ;  /* 0x0000000e20247c10 */ /* 0x002fe4000ffbe0ff */
[----:B------:R-:W-:-:S05]  /*2de0*/  IADD3.X R31, R27, UR5, RZ, P6, !PT ;  /* 0x000000051b1f7c10 */ /* 0x000fca000b7fe4ff */
[----:B------:R-:W-:Y:S06]  /*2df0*/  @!P3 BRA `(.L_x_59) ;  /* 0x000000000004b947 */ /* 0x000fec0003800000 */
[----:B------:R1:W5:Y:S02]  /*2e00*/  LDG.E.LTC128B R76, desc[UR16][R30.64] ;  /* 0x000000101e4c7981 */ /* 0x000364000c1e1920 */
.L_x_59:
[----:B------:R-:W-:Y:S05]  /*2e10*/  BSYNC B1 ;  /* 0x0000000000017941 */ /* 0x000fea0003800000 */
.L_x_58:
        /* <DEDUP_REMOVED lines=11> */
.L_x_61:
[----:B------:R-:W-:Y:S05]  /*2ed0*/  BSYNC B1 ;  /* 0x0000000000017941 */ /* 0x000fea0003800000 */
.L_x_60:
[----:B-----5:R-:W-:Y:S01]  /*2ee0*/  IMAD R40, R76, R9, RZ ;  /* 0x000000094c287224 */ /* 0x020fe200078e02ff */
[----:B--2---:R-:W-:Y:S01]  /*2ef0*/  IADD3.X R39, R35, UR7, RZ, P5, !PT ;  /* 0x0000000723277c10 */ /* 0x004fe2000affe4ff */
[----:B------:R-:W-:Y:S01]  /*2f00*/  BSSY B1, `(.L_x_62) ;  /* 0x0000009000017945 */ /* 0x000fe20003800000 */
[----:B------:R-:W-:Y:S01]  /*2f10*/  ISETP.GT.AND P1, PT, R22, 0x8, P1 ;  /* 0x000000081600780c */ /* 0x000fe20000f24270 */
[----:B------:R-:W-:Y:S01]  /*2f20*/  IMAD R41, R41, R7, R40 ;  /* 0x0000000729297224 */ /* 0x000fe200078e0228 */
[----:B0-----:R-:W-:Y:S02]  /*2f30*/  IADD3 R26, P3, R26, UR20, RZ ;  /* 0x000000141a1a7c10 */ /* 0x001fe4000ff7e0ff */
[----:B------:R-:W-:Y:S02]  /*2f40*/  IADD3 R40, P5, R32, UR18, RZ ;  /* 0x0000001220287c10 */ /* 0x000fe4000ffbe0ff */
[----:B------:R0:W-:Y:S01]  /*2f50*/  @P2 STG.E desc[UR16][R38.64], R41 ;  /* 0x0000002926002986 */ /* 0x0001e2000c101910 */
[----:B------:R-:W-:-:S06]  /*2f60*/  IADD3.X R27, R27, UR21, RZ, P3, !PT ;  /* 0x000000151b1b7c10 */ /* 0x000fcc0009ffe4ff */
[----:B------:R-:W-:Y:S05]  /*2f70*/  @!P1 BRA `(.L_x_63) ;  /* 0x0000000000049947 */ /* 0x000fea0003800000 */
[----:B------:R2:W5:Y:S02]  /*2f80*/  LDG.E.LTC128B R76, desc[UR16][R26.64] ;  /* 0x000000101a4c7981 */ /* 0x000564000c1e1920 */
.L_x_63:
[----:B------:R-:W-:Y:S05]  /*2f90*/  BSYNC B1 ;  /* 0x0000000000017941 */ /* 0x000fea0003800000 */
.L_x_62:
        /* <DEDUP_REMOVED lines=10> */
.L_x_65:
[----:B------:R-:W-:Y:S05]  /*3040*/  BSYNC B1 ;  /* 0x0000000000017941 */ /* 0x000fea0003800000 */
.L_x_64:
        /* <DEDUP_REMOVED lines=10> */
[----:B------:R-:W-:Y:S02]  /*30f0*/  IADD3 R32, P5, R36, UR14, RZ ;  /* 0x0000000e24207c10 */ /* 0x000fe4000ffbe0ff */
[----:B0-----:R-:W-:-:S05]  /*3100*/  IADD3.X R27, R31, UR5, RZ, P6, !PT ;  /* 0x000000051f1b7c10 */ /* 0x001fca000b7fe4ff */
[----:B------:R-:W-:Y:S06]  /*3110*/  @!P3 BRA `(.L_x_67) ;  /* 0x000000000004b947 */ /* 0x000fec0003800000 */
[----:B------:R0:W5:Y:S02]  /*3120*/  LDG.E.LTC128B R76, desc[UR16][R26.64] ;  /* 0x000000101a4c7981 */ /* 0x000164000c1e1920 */
.L_x_67:
[----:B------:R-:W-:Y:S05]  /*3130*/  BSYNC B1 ;  /* 0x0000000000017941 */ /* 0x000fea0003800000 */
.L_x_66:
        /* <DEDUP_REMOVED lines=11> */
.L_x_69:
[----:B------:R-:W-:Y:S05]  /*31f0*/  BSYNC B1 ;  /* 0x0000000000017941 */ /* 0x000fea0003800000 */
.L_x_68:
[----:B-----5:R-:W-:Y:S01]  /*3200*/  IMAD R40, R76, R9, RZ ;  /* 0x000000094c287224 */ /* 0x020fe200078e02ff */
[----:B--2---:R-:W-:Y:S01]  /*3210*/  IADD3.X R35, R39, UR7, RZ, P5, !PT ;  /* 0x0000000727237c10 */ /* 0x004fe2000affe4ff */
[----:B------:R-:W-:Y:S01]  /*3220*/  BSSY B1, `(.L_x_70) ;  /* 0x0000009000017945 */ /* 0x000fe20003800000 */
[----:B------:R-:W-:Y:S01]  /*3230*/  ISETP.GT.AND P1, PT, R22, 0x8, P1 ;  /* 0x000000081600780c */ /* 0x000fe20000f24270 */
[----:B------:R-:W-:Y:S01]  /*3240*/  IMAD R45, R45, R7, R40 ;  /* 0x000000072d2d7224 */ /* 0x000fe200078e0228 */
[----:B-1----:R-:W-:Y:S02]  /*3250*/  IADD3 R30, P3, R30, UR20, RZ ;  /* 0x000000141e1e7c10 */ /* 0x002fe4000ff7e0ff */
[----:B------:R-:W-:Y:S02]  /*3260*/  IADD3 R40, P5, R36, UR18, RZ ;  /* 0x0000001224287c10 */ /* 0x000fe4000ffbe0ff */
[----:B------:R1:W-:Y:S01]  /*3270*/  @P2 STG.E desc[UR16][R34.64], R45 ;  /* 0x0000002d22002986 */ /* 0x0003e2000c101910 */
[----:B------:R-:W-:-:S06]  /*3280*/  IADD3.X R31, R31, UR21, RZ, P3, !PT ;  /* 0x000000151f1f7c10 */ /* 0x000fcc0009ffe4ff */
[----:B------:R-:W-:Y:S05]  /*3290*/  @!P1 BRA `(.L_x_71) ;  /* 0x0000000000049947 */ /* 0x000fea0003800000 */
[----:B------:R2:W5:Y:S02]  /*32a0*/  LDG.E.LTC128B R76, desc[UR16][R30.64] ;  /* 0x000000101e4c7981 */ /* 0x000564000c1e1920 */
.L_x_71:
[----:B------:R-:W-:Y:S05]  /*32b0*/  BSYNC B1 ;  /* 0x0000000000017941 */ /* 0x000fea0003800000 */
.L_x_70:
[----:B--2--5:R-:W-:Y:S01]  /*32c0*/  IMAD R30, R76, R9, RZ ;  /* 0x000000094c1e7224 */ /* 0x024fe200078e02ff */
[----:B------:R-:W-:Y:S01]  /*32d0*/  IADD3.X R41, R37, UR19, RZ, P5, !PT ;  /* 0x0000001325297c10 */ /* 0x000fe2000affe4ff */
[----:B------:R-:W-:Y:S01]  /*32e0*/  BSSY B1, `(.L_x_72) ;  /* 0x0000008000017945 */ /* 0x000fe20003800000 */
[----:B------:R-:W-:Y:S01]  /*32f0*/  ISETP.GT.AND P0, PT, R22, 0x8, P0 ;  /* 0x000000081600780c */ /* 0x000fe20000704270 */
[----:B------:R-:W-:Y:S01]  /*3300*/  IMAD R31, R46, R7, R30 ;  /* 0x000000072e1f7224 */ /* 0x000fe200078e021e */
[----:B----4-:R-:W-:-:S04]  /*3310*/  IADD3 R28, P2, R28, UR20, RZ ;  /* 0x000000141c1c7c10 */ /* 0x010fc8000ff5e0ff */
[----:B------:R2:W-:Y:S01]  /*3320*/  @P1 STG.E desc[UR16][R40.64], R31 ;  /* 0x0000001f28001986 */ /* 0x0005e2000c101910 */
[----:B------:R-:W-:-:S06]  /*3330*/  IADD3.X R29, R29, UR21, RZ, P2, !PT ;  /* 0x000000151d1d7c10 */ /* 0x000fcc00097fe4ff */
[----:B------:R-:W-:Y:S05]  /*3340*/  @!P0 BRA `(.L_x_73) ;  /* 0x0000000000048947 */ /* 0x000fea0003800000 */
[----:B------:R4:W5:Y:S02]  /*3350*/  LDG.E.LTC128B R76, desc[UR16][R28.64] ;  /* 0x000000101c4c7981 */ /* 0x000964000c1e1920 */
.L_x_73:
[----:B------:R-:W-:Y:S05]  /*3360*/  BSYNC B1 ;  /* 0x0000000000017941 */ /* 0x000fea0003800000 */
.L_x_72:
[----:B-----5:R-:W-:Y:S01]  /*3370*/  IMAD R30, R76, R9, RZ ;  /* 0x000000094c1e7224 */ /* 0x020fe200078e02ff */
[----:B----4-:R-:W-:Y:S01]  /*3380*/  IADD3 R28, P2, R38, UR18, RZ ;  /* 0x00000012261c7c10 */ /* 0x010fe2000ff5e0ff */
        /* <DEDUP_REMOVED lines=9> */
[----:B--2---:R-:W-:-:S05]  /*3420*/  IADD3.X R31, R27, UR5, RZ, P2, !PT ;  /* 0x000000051b1f7c10 */ /* 0x004fca00097fe4ff */
[----:B------:R-:W-:Y:S06]  /*3430*/  @!P5 BRA `(.L_x_75) ;  /* 0x000000000004d947 */ /* 0x000fec0003800000 */
[----:B------:R2:W5:Y:S02]  /*3440*/  LDG.E.LTC128B R76, desc[UR16][R30.64] ;  /* 0x000000101e4c7981 */ /* 0x000564000c1e1920 */
.L_x_75:
[----:B------:R-:W-:Y:S05]  /*3450*/  BSYNC B1 ;  /* 0x0000000000017941 */ /* 0x000fea0003800000 */
.L_x_74:
[----:B----45:R-:W-:Y:S01]  /*3460*/  IMAD R28, R76, R9, RZ ;  /* 0x000000094c1c7224 */ /* 0x030fe200078e02ff */
[----:B------:R-:W-:Y:S01]  /*3470*/  IADD3.X R37, R33, UR7, RZ, P6, !PT ;  /* 0x0000000721257c10 */ /* 0x000fe2000b7fe4ff */
[----:B------:R-:W-:Y:S01]  /*3480*/  BSSY B1, `(.L_x_76) ;  /* 0x0000008000017945 */ /* 0x000fe20003800000 */
[----:B------:R-:W-:Y:S01]  /*3490*/  ISETP.GT.AND P2, PT, R22, RZ, P1 ;  /* 0x000000ff1600720c */ /* 0x000fe20000f44270 */
[----:B------:R-:W-:Y:S01]  /*34a0*/  IMAD R29, R48, R7, R28 ;  /* 0x00000007301d7224 */ /* 0x000fe200078e021c */
[----:B------:R-:W-:-:S04]  /*34b0*/  IADD3 R40, P0, R24, UR6, RZ ;  /* 0x0000000618287c10 */ /* 0x000fc8000ff1e0ff */
[----:B------:R4:W-:Y:S01]  /*34c0*/  @P5 STG.E desc[UR16][R36.64], R29 ;  /* 0x0000001d24005986 */ /* 0x0009e2000c101910 */
[----:B------:R-:W-:-:S06]  /*34d0*/  IADD3.X R41, R25, UR5, RZ, P0, !PT ;  /* 0x0000000519297c10 */ /* 0x000fcc00087fe4ff */
[----:B------:R-:W-:Y:S05]  /*34e0*/  @!P2 BRA `(.L_x_77) ;  /* 0x000000000004a947 */ /* 0x000fea0003800000 */
[----:B------:R0:W5:Y:S02]  /*34f0*/  LDG.E.LTC128B R76, desc[UR16][R40.64] ;  /* 0x00000010284c7981 */ /* 0x000164000c1e1920 */
.L_x_77:
[----:B------:R-:W-:Y:S05]  /*3500*/  BSYNC B1 ;  /* 0x0000000000017941 */ /* 0x000fea0003800000 */
.L_x_76:
[----:B-----5:R-:W-:Y:S01]  /*3510*/  IMAD R38, R76, R9, RZ ;  /* 0x000000094c267224 */ /* 0x020fe200078e02ff */
[----:B------:R-:W-:Y:S01]  /*3520*/  IADD3 R28, P5, R34, UR14, RZ ;  /* 0x0000000e221c7c10 */ /* 0x000fe2000ffbe0ff */
[----:B------:R-:W-:Y:S01]  /*3530*/  BSSY B1, `(.L_x_78) ;  /* 0x000000b000017945 */ /* 0x000fe20003800000 */
[----:B------:R-:W-:Y:S01]  /*3540*/  ISETP.GT.AND P3, PT, R22, 0x8, P3 ;  /* 0x000000081600780c */ /* 0x000fe20001f64270 */
[----:B------:R-:W-:Y:S01]  /*3550*/  IMAD R49, R49, R7, R38 ;  /* 0x0000000731317224 */ /* 0x000fe200078e0226 */
[----:B----4-:R-:W-:Y:S02]  /*3560*/  IADD3.X R29, R35, UR7, RZ, P5, !PT ;  /* 0x00000007231d7c10 */ /* 0x010fe4000affe4ff */
[----:B0-----:R-:W-:Y:S02]  /*3570*/  IADD3 R26, P6, R26, UR20, RZ ;  /* 0x000000141a1a7c10 */ /* 0x001fe4000ffde0ff */
[----:B------:R-:W-:Y:S01]  /*3580*/  ISETP.GT.AND P0, PT, R23, 0x38, PT ;  /* 0x000000381700780c */ /* 0x000fe20003f04270 */
[----:B------:R0:W-:Y:S01]  /*3590*/  @P2 STG.E desc[UR16][R28.64], R49 ;  /* 0x000000311c002986 */ /* 0x0001e2000c101910 */
[----:B------:R-:W-:-:S02]  /*35a0*/  IADD3 R38, P5, R32, UR18, RZ ;  /* 0x0000001220267c10 */ /* 0x000fc4000ffbe0ff */
[----:B------:R-:W-:-:S03]  /*35b0*/  IADD3.X R27, R27, UR21, RZ, P6, !PT ;  /* 0x000000151b1b7c10 */ /* 0x000fc6000b7fe4ff */
[----:B------:R-:W-:Y:S08]  /*35c0*/  @!P3 BRA `(.L_x_79) ;  /* 0x000000000004b947 */ /* 0x000ff00003800000 */
[----:B------:R4:W5:Y:S02]  /*35d0*/  LDG.E.LTC128B R76, desc[UR16][R26.64] ;  /* 0x000000101a4c7981 */ /* 0x000964000c1e1920 */
.L_x_79:
[----:B------:R-:W-:Y:S05]  /*35e0*/  BSYNC B1 ;  /* 0x0000000000017941 */ /* 0x000fea0003800000 */
.L_x_78:
[----:B----45:R-:W-:Y:S01]  /*35f0*/  IMAD R26, R76, R9, RZ ;  /* 0x000000094c1a7224 */ /* 0x030fe200078e02ff */
[----:B------:R-:W-:Y:S01]  /*3600*/  ISETP.GT.AND P2, PT, R23, 0x39, PT ;  /* 0x000000391700780c */ /* 0x000fe20003f44270 */
[----:B------:R-:W-:Y:S01]  /*3610*/  BSSY B1, `(.L_x_80) ;  /* 0x0000009000017945 */ /* 0x000fe20003800000 */
[----:B------:R-:W-:Y:S01]  /*3620*/  IADD3.X R39, R33, UR19, RZ, P5, !PT ;  /* 0x0000001321277c10 */ /* 0x000fe2000affe4ff */
[----:B------:R-:W-:Y:S01]  /*3630*/  IMAD R23, R50, R7, R26 ;  /* 0x0000000732177224 */ /* 0x000fe200078e021a */
[----:B------:R-:W-:Y:S02]  /*3640*/  ISETP.GT.AND P1, PT, R22, 0x8, P1 ;  /* 0x000000081600780c */ /* 0x000fe40000f24270 */
[----:B------:R-:W-:Y:S02]  /*3650*/  IADD3 R24, P5, R24, UR20, RZ ;  /* 0x0000001418187c10 */ /* 0x000fe4000ffbe0ff */
[----:B------:R4:W-:Y:S02]  /*3660*/  @P3 STG.E desc[UR16][R38.64], R23 ;  /* 0x0000001726003986 */ /* 0x0009e4000c101910 */
[----:B------:R-:W-:-:S07]  /*3670*/  IADD3.X R25, R25, UR21, RZ, P5, !PT ;  /* 0x0000001519197c10 */ /* 0x000fce000affe4ff */
[----:B------:R-:W-:Y:S05]  /*3680*/  @!P1 BRA `(.L_x_81) ;  /* 0x0000000000049947 */ /* 0x000fea0003800000 */
[----:B------:R0:W5:Y:S02]  /*3690*/  LDG.E.LTC128B R76, desc[UR16][R24.64] ;  /* 0x00000010184c7981 */ /* 0x000164000c1e1920 */
.L_x_81:
[----:B------:R-:W-:Y:S05]  /*36a0*/  BSYNC B1 ;  /* 0x0000000000017941 */ /* 0x000fea0003800000 */
.L_x_80:
[----:B0-----:R-:W-:Y:S01]  /*36b0*/  IADD3 R24, P6, R34, UR18, RZ ;  /* 0x0000001222187c10 */ /* 0x001fe2000ffde0ff */
[----:B-----5:R-:W-:Y:S01]  /*36c0*/  IMAD R32, R76, R9, RZ ;  /* 0x000000094c207224 */ /* 0x020fe200078e02ff */
[----:B------:R-:W-:Y:S01]  /*36d0*/  ISETP.GT.AND P3, PT, R22, RZ, P0 ;  /* 0x000000ff1600720c */ /* 0x000fe20000764270 */
[----:B------:R-:W-:Y:S01]  /*36e0*/  BSSY B1, `(.L_x_82) ;  /* 0x0000009000017945 */ /* 0x000fe20003800000 */
[----:B------:R-:W-:Y:S01]  /*36f0*/  IADD3.X R25, R35, UR19, RZ, P6, !PT ;  /* 0x0000001323197c10 */ /* 0x000fe2000b7fe4ff */
[----:B------:R-:W-:Y:S01]  /*3700*/  IMAD R51, R51, R7, R32 ;  /* 0x0000000733337224 */ /* 0x000fe200078e0220 */
[----:B------:R-:W-:-:S04]  /*3710*/  IADD3 R26, P5, R36, UR14, RZ ;  /* 0x0000000e241a7c10 */ /* 0x000fc8000ffbe0ff */
[----:B------:R0:W-:Y:S05]  /*3720*/  @P1 STG.E desc[UR16][R24.64], R51 ;  /* 0x0000003318001986 */ /* 0x0001ea000c101910 */
[----:B------:R-:W-:Y:S05]  /*3730*/  @!P3 BRA `(.L_x_83) ;  /* 0x00000000000cb947 */ /* 0x000fea0003800000 */
[----:B0-----:R-:W-:-:S04]  /*3740*/  IADD3 R24, P1, R30, UR6, RZ ;  /* 0x000000061e187c10 */ /* 0x001fc8000ff3e0ff */
[----:B------:R-:W-:-:S05]  /*3750*/  IADD3.X R25, R31, UR5, RZ, P1, !PT ;  /* 0x000000051f197c10 */ /* 0x000fca0008ffe4ff */
[----:B------:R0:W5:Y:S04]  /*3760*/  LDG.E.LTC128B R76, desc[UR16][R24.64] ;  /* 0x00000010184c7981 */ /* 0x000168000c1e1920 */
.L_x_83:
[----:B------:R-:W-:Y:S05]  /*3770*/  BSYNC B1 ;  /* 0x0000000000017941 */ /* 0x000fea0003800000 */
.L_x_82:
[----:B----45:R-:W-:Y:S01]  /*3780*/  IMAD R23, R76, R9, RZ ;  /* 0x000000094c177224 */ /* 0x030fe200078e02ff */
[----:B------:R-:W-:Y:S01]  /*3790*/  IADD3.X R27, R37, UR7, RZ, P5, !PT ;  /* 0x00000007251b7c10 */ /* 0x000fe2000affe4ff */
[----:B------:R-:W-:Y:S01]  /*37a0*/  BSSY B1, `(.L_x_84) ;  /* 0x0000009000017945 */ /* 0x000fe20003800000 */
[----:B------:R-:W-:Y:S01]  /*37b0*/  ISETP.GT.AND P1, PT, R22, RZ, P2 ;  /* 0x000000ff1600720c */ /* 0x000fe20001724270 */
[----:B------:R-:W-:Y:S01]  /*37c0*/  IMAD R23, R52, R7, R23 ;  /* 0x0000000734177224 */ /* 0x000fe200078e0217 */
[----:B------:R-:W-:-:S04]  /*37d0*/  IADD3 R32, P5, R28, UR14, RZ ;  /* 0x0000000e1c207c10 */ /* 0x000fc8000ffbe0ff */
[----:B------:R4:W-:Y:S07]  /*37e0*/  @P3 STG.E desc[UR16][R26.64], R23 ;  /* 0x000000171a003986 */ /* 0x0009ee000c101910 */
[----:B------:R-:W-:Y:S05]  /*37f0*/  @!P1 BRA `(.L_x_85) ;  /* 0x00000000000c9947 */ /* 0x000fea0003800000 */
[----:B0-----:R-:W-:-:S04]  /*3800*/  IADD3 R24, P3, R40, UR6, RZ ;  /* 0x0000000628187c10 */ /* 0x001fc8000ff7e0ff */
[----:B------:R-:W-:-:S05]  /*3810*/  IADD3.X R25, R41, UR5, RZ, P3, !PT ;  /* 0x0000000529197c10 */ /* 0x000fca0009ffe4ff */
[----:B------:R0:W5:Y:S04]  /*3820*/  LDG.E.LTC128B R76, desc[UR16][R24.64] ;  /* 0x00000010184c7981 */ /* 0x000168000c1e1920 */
.L_x_85:
[----:B------:R-:W-:Y:S05]  /*3830*/  BSYNC B1 ;  /* 0x0000000000017941 */ /* 0x000fea0003800000 */
.L_x_84:
[----:B0----5:R-:W-:Y:S01]  /*3840*/  IMAD R24, R76, R9, RZ ;  /* 0x000000094c187224 */ /* 0x021fe200078e02ff */
[----:B------:R-:W-:Y:S01]  /*3850*/  IADD3.X R33, R29, UR7, RZ, P5, !PT ;  /* 0x000000071d217c10 */ /* 0x000fe2000affe4ff */
[----:B------:R-:W-:Y:S01]  /*3860*/  BSSY B1, `(.L_x_86) ;  /* 0x0000009000017945 */ /* 0x000fe20003800000 */
[----:B------:R-:W-:Y:S01]  /*3870*/  ISETP.GT.AND P0, PT, R22, 0x8, P0 ;  /* 0x000000081600780c */ /* 0x000fe20000704270 */
[----:B------:R-:W-:Y:S01]  /*3880*/  IMAD R53, R53, R7, R24 ;  /* 0x0000000735357224 */ /* 0x000fe200078e0218 */
[----:B------:R-:W-:Y:S02]  /*3890*/  IADD3 R24, P3, R30, UR20, RZ ;  /* 0x000000141e187c10 */ /* 0x000fe4000ff7e0ff */
[----:B----4-:R-:W-:Y:S02]  /*38a0*/  IADD3 R26, P5, R36, UR18, RZ ;  /* 0x00000012241a7c10 */ /* 0x010fe4000ffbe0ff */
[----:B------:R0:W-:Y:S01]  /*38b0*/  @P1 STG.E desc[UR16][R32.64], R53 ;  /* 0x0000003520001986 */ /* 0x0001e2000c101910 */
[----:B------:R-:W-:-:S06]  /*38c0*/  IADD3.X R25, R31, UR21, RZ, P3, !PT ;  /* 0x000000151f197c10 */ /* 0x000fcc0009ffe4ff */
[----:B------:R-:W-:Y:S05]  /*38d0*/  @!P0 BRA `(.L_x_87) ;  /* 0x0000000000048947 */ /* 0x000fea0003800000 */
[----:B------:R4:W5:Y:S02]  /*38e0*/  LDG.E.LTC128B R76, desc[UR16][R24.64] ;  /* 0x00000010184c7981 */ /* 0x000964000c1e1920 */
.L_x_87:
[----:B------:R-:W-:Y:S05]  /*38f0*/  BSYNC B1 ;  /* 0x0000000000017941 */ /* 0x000fea0003800000 */
.L_x_86:
[----:B------:R-:W-:Y:S01]  /*3900*/  ISETP.GT.AND P2, PT, R22, 0x8, P2 ;  /* 0x000000081600780c */ /* 0x000fe20001744270 */
[----:B-----5:R-:W-:Y:S01]  /*3910*/  IMAD R23, R76, R9, RZ ;  /* 0x000000094c177224 */ /* 0x020fe200078e02ff */
[----:B------:R-:W-:Y:S01]  /*3920*/  IADD3.X R27, R37, UR19, RZ, P5, !PT ;  /* 0x00000013251b7c10 */ /* 0x000fe2000affe4ff */
[----:B------:R-:W-:Y:S02]  /*3930*/  BSSY B1, `(.L_x_88) ;  /* 0x0000007000017945 */ /* 0x000fe40003800000 */
[----:B----4-:R-:W-:-:S05]  /*3940*/  IMAD R25, R54, R7, R23 ;  /* 0x0000000736197224 */ /* 0x010fca00078e0217 */
[----:B------:R4:W-:Y:S01]  /*3950*/  @P0 STG.E desc[UR16][R26.64], R25 ;  /* 0x000000191a000986 */ /* 0x0009e2000c101910 */
[----:B------:R-:W-:-:S04]  /*3960*/  IADD3 R22, P0, R40, UR20, RZ ;  /* 0x0000001428167c10 */ /* 0x000fc8000ff1e0ff */
[----:B------:R-:W-:Y:S01]  /*3970*/  IADD3.X R23, R41, UR21, RZ, P0, !PT ;  /* 0x0000001529177c10 */ /* 0x000fe200087fe4ff */
[----:B------:R-:W-:Y:S08]  /*3980*/  @!P2 BRA `(.L_x_89) ;  /* 0x000000000004a947 */ /* 0x000ff00003800000 */
[----:B------:R0:W5:Y:S02]  /*3990*/  LDG.E.LTC128B R76, desc[UR16][R22.64] ;  /* 0x00000010164c7981 */ /* 0x000164000c1e1920 */
.L_x_89:
[----:B------:R-:W-:Y:S05]  /*39a0*/  BSYNC B1 ;  /* 0x0000000000017941 */ /* 0x000fea0003800000 */
.L_x_88:
[----:B------:R-:W-:Y:S05]  /*39b0*/  @!P2 BRA `(.L_x_90) ;  /* 0x0000000800c4a947 */ /* 0x000fea0003800000 */
[----:B0-----:R-:W-:Y:S01]  /*39c0*/  IADD3 R22, P0, R28, UR18, RZ ;  /* 0x000000121c167c10 */ /* 0x001fe2000ff1e0ff */
[----:B-----5:R-:W-:-:S03]  /*39d0*/  IMAD R76, R76, R9, RZ ;  /* 0x000000094c4c7224 */ /* 0x020fc600078e02ff */
[----:B------:R-:W-:Y:S01]  /*39e0*/  IADD3.X R23, R29, UR19, RZ, P0, !PT ;  /* 0x000000131d177c10 */ /* 0x000fe200087fe4ff */
[----:B------:R-:W-:-:S05]  /*39f0*/  IMAD R55, R55, R7, R76 ;  /* 0x0000000737377224 */ /* 0x000fca00078e024c */
[----:B------:R0:W-:Y:S01]  /*3a00*/  STG.E desc[UR16][R22.64], R55 ;  /* 0x0000003716007986 */ /* 0x0001e2000c101910 */
[----:B------:R-:W-:Y:S05]  /*3a10*/  BRA `(.L_x_90) ;  /* 0x0000000800ac7947 */ /* 0x000fea0003800000 */
.L_x_27:
[----:B------:R-:W-:Y:S01]  /*3a20*/  ISETP.GT.AND P1, PT, R23, 0x1, PT ;  /* 0x000000011700780c */ /* 0x000fe20003f24270 */
[----:B------:R-:W-:Y:S01]  /*3a30*/  ULDC.64 UR8, c[0x0][0x6c0] ;  /* 0x0001b00000087ab9 */ /* 0x000fe20000000a00 */
[----:B------:R-:W-:Y:S01]  /*3a40*/  ISETP.GT.AND P0, PT, R22, 0x8, P0 ;  /* 0x000000081600780c */ /* 0x000fe20000704270 */
[-C--:B--2---:R-:W-:Y:S01]  /*3a50*/  IMAD R61, R24, R7.reuse, RZ ;  /* 0x00000007183d7224 */ /* 0x084fe200078e02ff */
[----:B------:R-:W-:Y:S01]  /*3a60*/  LEA R56, P5, R72, UR8, 0x2 ;  /* 0x0000000848387c11 */ /* 0x000fe2000f8a10ff */
[-C--:B------:R-:W-:Y:S01]  /*3a70*/  IMAD R63, R25, R7.reuse, RZ ;  /* 0x00000007193f7224 */ /* 0x080fe200078e02ff */
[----:B------:R-:W-:Y:S01]  /*3a80*/  ISETP.GT.AND P3, PT, R22, RZ, P1 ;  /* 0x000000ff1600720c */ /* 0x000fe20000f64270 */
[-C--:B------:R-:W-:Y:S01]  /*3a90*/  IMAD R65, R26, R7.reuse, RZ ;  /* 0x000000071a417224 */ /* 0x080fe200078e02ff */
[----:B------:R-:W-:Y:S01]  /*3aa0*/  LEA.HI.X R57, R72, UR9, R79, 0x2, P5 ;  /* 0x0000000948397c11 */ /* 0x000fe2000a8f144f */
[-C--:B------:R-:W-:Y:S01]  /*3ab0*/  IMAD R67, R27, R7.reuse, RZ ;  /* 0x000000071b437224 */ /* 0x080fe200078e02ff */
[----:B------:R-:W-:Y:S01]  /*3ac0*/  LEA R58, P5, R80, R56, 0x2 ;  /* 0x00000038503a7211 */ /* 0x000fe200078a10ff */
[----:B------:R-:W-:Y:S01]  /*3ad0*/  IMAD R33, R33, R7, RZ ;  /* 0x0000000721217224 */ /* 0x000fe200078e02ff */
[----:B------:R-:W-:Y:S01]  /*3ae0*/  ISETP.GT.AND P1, PT, R22, 0x8, P1 ;  /* 0x000000081600780c */ /* 0x000fe20000f24270 */
[----:B------:R0:W-:Y:S01]  /*3af0*/  @P2 STG.E desc[UR16][R56.64], R61 ;  /* 0x0000003d38002986 */ /* 0x0001e2000c101910 */
[----:B------:R-:W-:Y:S01]  /*3b00*/  LEA.HI.X R59, R80, R57, R81, 0x2, P5 ;  /* 0x00000039503b7211 */ /* 0x000fe200028f1451 */
[-C--:B------:R-:W-:Y:S01]  /*3b10*/  IMAD R35, R35, R7.reuse, RZ ;  /* 0x0000000723237224 */ /* 0x080fe200078e02ff */
[----:B------:R-:W-:Y:S01]  /*3b20*/  ISETP.GT.AND P2, PT, R23, 0x9, PT ;  /* 0x000000091700780c */ /* 0x000fe20003f44270 */
[----:B------:R-:W-:-:S02]  /*3b30*/  IMAD R37, R37, R7, RZ ;  /* 0x0000000725257224 */ /* 0x000fc400078e02ff */
[----:B------:R1:W-:Y:S01]  /*3b40*/  @P3 STG.E desc[UR16][R58.64], R63 ;  /* 0x0000003f3a003986 */ /* 0x0003e2000c101910 */
[----:B------:R-:W-:Y:S01]  /*3b50*/  ISETP.GT.AND P3, PT, R23, 0x8, PT ;  /* 0x000000081700780c */ /* 0x000fe20003f64270 */
[-C--:B------:R-:W-:Y:S01]  /*3b60*/  IMAD R39, R39, R7.reuse, RZ ;  /* 0x0000000727277224 */ /* 0x080fe200078e02ff */
[----:B------:R-:W-:Y:S01]  /*3b70*/  ISETP.GT.AND P6, PT, R22, RZ, P2 ;  /* 0x000000ff1600720c */ /* 0x000fe200017c4270 */
[----:B------:R2:W-:Y:S01]  /*3b80*/  @P0 STG.E desc[UR16][R56.64+0x20], R65 ;  /* 0x0000204138000986 */ /* 0x0005e2000c101910 */
[----:B------:R-:W-:Y:S01]  /*3b90*/  IADD3 R24, P0, R56, UR14, RZ ;  /* 0x0000000e38187c10 */ /* 0x000fe2000ff1e0ff */
[-C--:B0-----:R-:W-:Y:S01]  /*3ba0*/  IMAD R61, R28, R7.reuse, RZ ;  /* 0x000000071c3d7224 */ /* 0x081fe200078e02ff */
[----:B------:R-:W-:Y:S01]  /*3bb0*/  ISETP.GT.AND P5, PT, R22, RZ, P3 ;  /* 0x000000ff1600720c */ /* 0x000fe20001fa4270 */
[----:B------:R0:W-:Y:S01]  /*3bc0*/  @P1 STG.E desc[UR16][R58.64+0x20], R67 ;  /* 0x000020433a001986 */ /* 0x0001e2000c101910 */
[----:B------:R-:W-:Y:S01]  /*3bd0*/  IADD3.X R25, R57, UR7, RZ, P0, !PT ;  /* 0x0000000739197c10 */ /* 0x000fe200087fe4ff */
[-C--:B------:R-:W-:Y:S01]  /*3be0*/  IMAD R41, R41, R7.reuse, RZ ;  /* 0x0000000729297224 */ /* 0x080fe200078e02ff */
[----:B------:R-:W-:Y:S01]  /*3bf0*/  IADD3 R26, P0, R58, UR14, RZ ;  /* 0x0000000e3a1a7c10 */ /* 0x000fe2000ff1e0ff */
[-C--:B-1----:R-:W-:Y:S01]  /*3c00*/  IMAD R63, R29, R7.reuse, RZ ;  /* 0x000000071d3f7224 */ /* 0x082fe200078e02ff */
[----:B------:R-:W-:Y:S01]  /*3c10*/  IADD3 R28, P1, R56, UR18, RZ ;  /* 0x00000012381c7c10 */ /* 0x000fe2000ff3e0ff */
[-C--:B------:R-:W-:Y:S01]  /*3c20*/  IMAD R43, R43, R7.reuse, RZ ;  /* 0x000000072b2b7224 */ /* 0x080fe200078e02ff */
[----:B------:R-:W-:Y:S01]  /*3c30*/  IADD3.X R27, R59, UR7, RZ, P0, !PT ;  /* 0x000000073b1b7c10 */ /* 0x000fe200087fe4ff */
[-C--:B--2---:R-:W-:Y:S01]  /*3c40*/  IMAD R65, R30, R7.reuse, RZ ;  /* 0x000000071e417224 */ /* 0x084fe200078e02ff */
[C---:B------:R-:W-:Y:S01]  /*3c50*/  ISETP.GT.AND P0, PT, R22.reuse, 0x8, P3 ;  /* 0x000000081600780c */ /* 0x040fe20001f04270 */
[-C--:B------:R-:W-:Y:S01]  /*3c60*/  IMAD R45, R45, R7.reuse, RZ ;  /* 0x000000072d2d7224 */ /* 0x080fe200078e02ff */
[----:B------:R-:W-:Y:S01]  /*3c70*/  IADD3.X R29, R57, UR19, RZ, P1, !PT ;  /* 0x00000013391d7c10 */ /* 0x000fe20008ffe4ff */
[----:B------:R1:W-:Y:S01]  /*3c80*/  @P5 STG.E desc[UR16][R24.64], R61 ;  /* 0x0000003d18005986 */ /* 0x0003e2000c101910 */
[----:B------:R-:W-:Y:S01]  /*3c90*/  ISETP.GT.AND P3, PT, R23, 0x10, PT ;  /* 0x000000101700780c */ /* 0x000fe20003f64270 */
[-C--:B0-----:R-:W-:Y:S01]  /*3ca0*/  IMAD R67, R31, R7.reuse, RZ ;  /* 0x000000071f437224 */ /* 0x081fe200078e02ff */
[C---:B------:R-:W-:Y:S01]  /*3cb0*/  ISETP.GT.AND P2, PT, R22.reuse, 0x8, P2 ;  /* 0x000000081600780c */ /* 0x040fe20001744270 */
[----:B------:R0:W-:Y:S01]  /*3cc0*/  @P6 STG.E desc[UR16][R26.64], R63 ;  /* 0x0000003f1a006986 */ /* 0x0001e2000c101910 */
[----:B------:R-:W-:Y:S01]  /*3cd0*/  ISETP.GT.AND P5, PT, R22, RZ, P3 ;  /* 0x000000ff1600720c */ /* 0x000fe20001fa4270 */
[-C--:B------:R-:W-:Y:S01]  /*3ce0*/  IMAD R47, R47, R7.reuse, RZ ;  /* 0x000000072f2f7224 */ /* 0x080fe200078e02ff */
[----:B------:R-:W-:Y:S01]  /*3cf0*/  IADD3 R30, P6, R58, UR18, RZ ;  /* 0x000000123a1e7c10 */ /* 0x000fe2000ffde0ff */
[-C--:B------:R-:W-:Y:S01]  /*3d00*/  IMAD R49, R49, R7.reuse, RZ ;  /* 0x0000000731317224 */ /* 0x080fe200078e02ff */
[----:B------:R-:W-:Y:S01]  /*3d10*/  ISETP.GT.AND P1, PT, R23, 0x11, PT ;  /* 0x000000111700780c */ /* 0x000fe20003f24270 */
[----:B------:R-:W-:Y:S01]  /*3d20*/  @P0 STG.E desc[UR16][R28.64], R65 ;  /* 0x000000411c000986 */ /* 0x000fe2000c101910 */
[----:B------:R-:W-:Y:S01]  /*3d30*/  IADD3 R56, P0, R24, UR14, RZ ;  /* 0x0000000e18387c10 */ /* 0x000fe2000ff1e0ff */
[-C--:B-1----:R-:W-:Y:S01]  /*3d40*/  IMAD R61, R32, R7.reuse, RZ ;  /* 0x00000007203d7224 */ /* 0x082fe200078e02ff */
[----:B------:R-:W-:Y:S01]  /*3d50*/  IADD3.X R31, R59, UR19, RZ, P6, !PT ;  /* 0x000000133b1f7c10 */ /* 0x000fe2000b7fe4ff */
[-C--:B------:R-:W-:Y:S01]  /*3d60*/  IMAD R51, R51, R7.reuse, RZ ;  /* 0x0000000733337224 */ /* 0x080fe200078e02ff */
[----:B------:R-:W-:Y:S01]  /*3d70*/  IADD3.X R57, R25, UR7, RZ, P0, !PT ;  /* 0x0000000719397c10 */ /* 0x000fe200087fe4ff */
[-C--:B0-----:R-:W-:Y:S01]  /*3d80*/  IMAD R63, R34, R7.reuse, RZ ;  /* 0x00000007223f7224 */ /* 0x081fe200078e02ff */
[----:B------:R-:W-:Y:S01]  /*3d90*/  IADD3 R58, P0, R26, UR14, RZ ;  /* 0x0000000e1a3a7c10 */ /* 0x000fe2000ff1e0ff */
[----:B------:R-:W-:Y:S01]  /*3da0*/  @P2 STG.E desc[UR16][R30.64], R67 ;  /* 0x000000431e002986 */ /* 0x000fe2000c101910 */
[C---:B------:R-:W-:Y:S01]  /*3db0*/  ISETP.GT.AND P6, PT, R22.reuse, RZ, P1 ;  /* 0x000000ff1600720c */ /* 0x040fe20000fc4270 */
[-C--:B------:R-:W-:Y:S01]  /*3dc0*/  IMAD R53, R53, R7.reuse, RZ ;  /* 0x0000000735357224 */ /* 0x080fe200078e02ff */
[----:B------:R-:W-:Y:S01]  /*3dd0*/  IADD3.X R59, R27, UR7, RZ, P0, !PT ;  /* 0x000000071b3b7c10 */ /* 0x000fe200087fe4ff */
[----:B------:R0:W-:Y:S01]  /*3de0*/  @P5 STG.E desc[UR16][R56.64], R61 ;  /* 0x0000003d38005986 */ /* 0x0001e2000c101910 */
[----:B------:R-:W-:Y:S01]  /*3df0*/  ISETP.GT.AND P0, PT, R22, 0x8, P3 ;  /* 0x000000081600780c */ /* 0x000fe20001f04270 */
[----:B------:R-:W-:Y:S01]  /*3e00*/  IMAD R55, R55, R7, RZ ;  /* 0x0000000737377224 */ /* 0x000fe200078e02ff */
[----:B------:R-:W-:-:S02]  /*3e10*/  IADD3 R24, P5, R24, UR18, RZ ;  /* 0x0000001218187c10 */ /* 0x000fc4000ffbe0ff */
[----:B------:R-:W-:Y:S02]  /*3e20*/  ISETP.GT.AND P2, PT, R22, 0x8, P1 ;  /* 0x000000081600780c */ /* 0x000fe40000f44270 */
[----:B------:R-:W-:Y:S02]  /*3e30*/  IADD3.X R25, R25, UR19, RZ, P5, !PT ;  /* 0x0000001319197c10 */ /* 0x000fe4000affe4ff */
[C---:B------:R-:W-:Y:S01]  /*3e40*/  ISETP.GT.AND P3, PT, R23.reuse, 0x18, PT ;  /* 0x000000181700780c */ /* 0x040fe20003f64270 */
[----:B------:R1:W-:Y:S01]  /*3e50*/  @P6 STG.E desc[UR16][R58.64], R33 ;  /* 0x000000213a006986 */ /* 0x0003e2000c101910 */
[----:B------:R-:W-:Y:S01]  /*3e60*/  IADD3 R26, P6, R26, UR18, RZ ;  /* 0x000000121a1a7c10 */ /* 0x000fe2000ffde0ff */
[----:B0-----:R-:W-:Y:S01]  /*3e70*/  IMAD R61, R38, R7, RZ ;  /* 0x00000007263d7224 */ /* 0x001fe200078e02ff */
[----:B------:R-:W-:Y:S01]  /*3e80*/  ISETP.GT.AND P1, PT, R23, 0x19, PT ;  /* 0x000000191700780c */ /* 0x000fe20003f24270 */
[----:B------:R0:W-:Y:S01]  /*3e90*/  @P0 STG.E desc[UR16][R24.64], R63 ;  /* 0x0000003f18000986 */ /* 0x0001e2000c101910 */
[----:B------:R-:W-:-:S02]  /*3ea0*/  ISETP.GT.AND P5, PT, R22, RZ, P3 ;  /* 0x000000ff1600720c */ /* 0x000fc40001fa4270 */
[----:B------:R-:W-:Y:S02]  /*3eb0*/  IADD3.X R27, R27, UR19, RZ, P6, !PT ;  /* 0x000000131b1b7c10 */ /* 0x000fe4000b7fe4ff */
[----:B------:R-:W-:Y:S02]  /*3ec0*/  IADD3 R28, P0, R56, UR14, RZ ;  /* 0x0000000e381c7c10 */ /* 0x000fe4000ff1e0ff */
[----:B------:R-:W-:Y:S01]  /*3ed0*/  ISETP.GT.AND P6, PT, R22, RZ, P1 ;  /* 0x000000ff1600720c */ /* 0x000fe20000fc4270 */
[----:B-1----:R-:W-:Y:S01]  /*3ee0*/  IMAD R33, R36, R7, RZ ;  /* 0x0000000724217224 */ /* 0x002fe200078e02ff */
[----:B------:R-:W-:Y:S01]  /*3ef0*/  IADD3.X R29, R57, UR7, RZ, P0, !PT ;  /* 0x00000007391d7c10 */ /* 0x000fe200087fe4ff */
[----:B------:R1:W-:Y:S01]  /*3f00*/  @P2 STG.E desc[UR16][R26.64], R35 ;  /* 0x000000231a002986 */ /* 0x0003e2000c101910 */
[----:B------:R-:W-:Y:S02]  /*3f10*/  IADD3 R30, P0, R58, UR14, RZ ;  /* 0x0000000e3a1e7c10 */ /* 0x000fe4000ff1e0ff */
[----:B------:R-:W-:Y:S01]  /*3f20*/  ISETP.GT.AND P2, PT, R22, 0x8, P1 ;  /* 0x000000081600780c */ /* 0x000fe20000f44270 */
[----:B------:R-:W-:Y:S01]  /*3f30*/  @P5 STG.E desc[UR16][R28.64], R33 ;  /* 0x000000211c005986 */ /* 0x000fe2000c101910 */
[----:B------:R-:W-:-:S02]  /*3f40*/  IADD3.X R31, R59, UR7, RZ, P0, !PT ;  /* 0x000000073b1f7c10 */ /* 0x000fc400087fe4ff */
[----:B------:R-:W-:Y:S02]  /*3f50*/  ISETP.GT.AND P0, PT, R22, 0x8, P3 ;  /* 0x000000081600780c */ /* 0x000fe40001f04270 */
[----:B0-----:R-:W-:Y:S01]  /*3f60*/  IADD3 R24, P5, R56, UR18, RZ ;  /* 0x0000001238187c10 */ /* 0x001fe2000ffbe0ff */
[----:B------:R0:W-:Y:S01]  /*3f70*/  @P6 STG.E desc[UR16][R30.64], R37 ;  /* 0x000000251e006986 */ /* 0x0001e2000c101910 */
[----:B------:R-:W-:Y:S02]  /*3f80*/  ISETP.GT.AND P3, PT, R23, 0x20, PT ;  /* 0x000000201700780c */ /* 0x000fe40003f64270 */
[----:B-1----:R-:W-:Y:S02]  /*3f90*/  IADD3 R26, P6, R58, UR18, RZ ;  /* 0x000000123a1a7c10 */ /* 0x002fe4000ffde0ff */
[----:B------:R-:W-:Y:S02]  /*3fa0*/  IADD3.X R25, R57, UR19, RZ, P5, !PT ;  /* 0x0000001339197c10 */ /* 0x000fe4000affe4ff */
[----:B------:R-:W-:-:S02]  /*3fb0*/  IADD3.X R27, R59, UR19, RZ, P6, !PT ;  /* 0x000000133b1b7c10 */ /* 0x000fc4000b7fe4ff */
[----:B------:R-:W-:Y:S01]  /*3fc0*/  ISETP.GT.AND P5, PT, R22, RZ, P3 ;  /* 0x000000ff1600720c */ /* 0x000fe20001fa4270 */
[----:B------:R1:W-:Y:S01]  /*3fd0*/  @P0 STG.E desc[UR16][R24.64], R61 ;  /* 0x0000003d18000986 */ /* 0x0003e2000c101910 */
[----:B------:R-:W-:Y:S01]  /*3fe0*/  ISETP.GT.AND P1, PT, R23, 0x21, PT ;  /* 0x000000211700780c */ /* 0x000fe20003f24270 */
[----:B0-----:R-:W-:Y:S01]  /*3ff0*/  IMAD R37, R40, R7, RZ ;  /* 0x0000000728257224 */ /* 0x001fe200078e02ff */
[----:B------:R-:W-:Y:S01]  /*4000*/  IADD3 R32, P6, R28, UR14, RZ ;  /* 0x0000000e1c207c10 */ /* 0x000fe2000ffde0ff */
[----:B------:R0:W-:Y:S01]  /*4010*/  @P2 STG.E desc[UR16][R26.64], R39 ;  /* 0x000000271a002986 */ /* 0x0001e2000c101910 */
[----:B------:R-:W-:Y:S02]  /*4020*/  IADD3 R34, P2, R30, UR14, RZ ;  /* 0x0000000e1e227c10 */ /* 0x000fe4000ff5e0ff */
[----:B------:R-:W-:Y:S02]  /*4030*/  ISETP.GT.AND P0, PT, R22, RZ, P1 ;  /* 0x000000ff1600720c */ /* 0x000fe40000f04270 */
[----:B------:R-:W-:-:S02]  /*4040*/  IADD3.X R33, R29, UR7, RZ, P6, !PT ;  /* 0x000000071d217c10 */ /* 0x000fc4000b7fe4ff */
[----:B------:R-:W-:Y:S02]  /*4050*/  IADD3.X R35, R31, UR7, RZ, P2, !PT ;  /* 0x000000071f237c10 */ /* 0x000fe400097fe4ff */
[----:B------:R-:W-:Y:S01]  /*4060*/  ISETP.GT.AND P2, PT, R22, 0x8, P3 ;  /* 0x000000081600780c */ /* 0x000fe20001f44270 */
[----:B------:R2:W-:Y:S01]  /*4070*/  @P5 STG.E desc[UR16][R32.64], R37 ;  /* 0x0000002520005986 */ /* 0x0005e2000c101910 */
[----:B-1----:R-:W-:Y:S01]  /*4080*/  IADD3 R24, P5, R28, UR18, RZ ;  /* 0x000000121c187c10 */ /* 0x002fe2000ffbe0ff */
[----:B0-----:R-:W-:Y:S01]  /*4090*/  IMAD R39, R42, R7, RZ ;  /* 0x000000072a277224 */ /* 0x001fe200078e02ff */
[----:B------:R-:W-:Y:S02]  /*40a0*/  ISETP.GT.AND P1, PT, R22, 0x8, P1 ;  /* 0x000000081600780c */ /* 0x000fe40000f24270 */
[----:B------:R-:W-:Y:S01]  /*40b0*/  IADD3.X R25, R29, UR19, RZ, P5, !PT ;  /* 0x000000131d197c10 */ /* 0x000fe2000affe4ff */
[----:B------:R-:W-:Y:S01]  /*40c0*/  @P0 STG.E desc[UR16][R34.64], R41 ;  /* 0x0000002922000986 */ /* 0x000fe2000c101910 */
[----:B------:R-:W-:-:S02]  /*40d0*/  IADD3 R26, P6, R30, UR18, RZ ;  /* 0x000000121e1a7c10 */ /* 0x000fc4000ffde0ff */
[C---:B------:R-:W-:Y:S02]  /*40e0*/  ISETP.GT.AND P3, PT, R23.reuse, 0x28, PT ;  /* 0x000000281700780c */ /* 0x040fe40003f64270 */
[----:B------:R-:W-:Y:S01]  /*40f0*/  ISETP.GT.AND P0, PT, R23, 0x29, PT ;  /* 0x000000291700780c */ /* 0x000fe20003f04270 */
[----:B------:R0:W-:Y:S01]  /*4100*/  @P2 STG.E desc[UR16][R24.64], R39 ;  /* 0x0000002718002986 */ /* 0x0001e2000c101910 */
[----:B------:R-:W-:Y:S01]  /*4110*/  IADD3.X R27, R31, UR19, RZ, P6, !PT ;  /* 0x000000131f1b7c10 */ /* 0x000fe2000b7fe4ff */
[----:B--2---:R-:W-:Y:S01]  /*4120*/  IMAD R37, R44, R7, RZ ;  /* 0x000000072c257224 */ /* 0x004fe200078e02ff */
[----:B------:R-:W-:Y:S02]  /*4130*/  ISETP.GT.AND P5, PT, R22, RZ, P3 ;  /* 0x000000ff1600720c */ /* 0x000fe40001fa4270 */
[----:B------:R-:W-:Y:S01]  /*4140*/  IADD3 R28, P6, R32, UR14, RZ ;  /* 0x0000000e201c7c10 */ /* 0x000fe2000ffde0ff */
[----:B------:R1:W-:Y:S01]  /*4150*/  @P1 STG.E desc[UR16][R26.64], R43 ;  /* 0x0000002b1a001986 */ /* 0x0003e2000c101910 */
[----:B------:R-:W-:-:S02]  /*4160*/  ISETP.GT.AND P2, PT, R22, RZ, P0 ;  /* 0x000000ff1600720c */ /* 0x000fc40000744270 */
[----:B------:R-:W-:Y:S02]  /*4170*/  IADD3.X R29, R33, UR7, RZ, P6, !PT ;  /* 0x00000007211d7c10 */ /* 0x000fe4000b7fe4ff */
[----:B------:R-:W-:Y:S01]  /*4180*/  IADD3 R30, P6, R34, UR14, RZ ;  /* 0x0000000e221e7c10 */ /* 0x000fe2000ffde0ff */
[----:B0-----:R-:W-:Y:S01]  /*4190*/  IMAD R39, R46, R7, RZ ;  /* 0x000000072e277224 */ /* 0x001fe200078e02ff */
[----:B------:R-:W-:Y:S02]  /*41a0*/  ISETP.GT.AND P1, PT, R22, 0x8, P3 ;  /* 0x000000081600780c */ /* 0x000fe40001f24270 */
[----:B------:R-:W-:Y:S01]  /*41b0*/  IADD3.X R31, R35, UR7, RZ, P6, !PT ;  /* 0x00000007231f7c10 */ /* 0x000fe2000b7fe4ff */
[----:B------:R0:W-:Y:S01]  /*41c0*/  @P5 STG.E desc[UR16][R28.64], R37 ;  /* 0x000000251c005986 */ /* 0x0001e2000c101910 */
[----:B------:R-:W-:Y:S02]  /*41d0*/  IADD3 R24, P3, R32, UR18, RZ ;  /* 0x0000001220187c10 */ /* 0x000fe4000ff7e0ff */
[----:B------:R-:W-:Y:S01]  /*41e0*/  ISETP.GT.AND P0, PT, R22, 0x8, P0 ;  /* 0x000000081600780c */ /* 0x000fe20000704270 */
[----:B------:R-:W-:Y:S01]  /*41f0*/  @P2 STG.E desc[UR16][R30.64], R45 ;  /* 0x0000002d1e002986 */ /* 0x000fe2000c101910 */
[----:B------:R-:W-:-:S02]  /*4200*/  IADD3.X R25, R33, UR19, RZ, P3, !PT ;  /* 0x0000001321197c10 */ /* 0x000fc40009ffe4ff */
[----:B-1----:R-:W-:Y:S02]  /*4210*/  IADD3 R26, P3, R34, UR18, RZ ;  /* 0x00000012221a7c10 */ /* 0x002fe4000ff7e0ff */
[----:B------:R-:W-:Y:S01]  /*4220*/  ISETP.GT.AND P2, PT, R23, 0x30, PT ;  /* 0x000000301700780c */ /* 0x000fe20003f44270 */
[----:B------:R1:W-:Y:S01]  /*4230*/  @P1 STG.E desc[UR16][R24.64], R39 ;  /* 0x0000002718001986 */ /* 0x0003e2000c101910 */
[----:B------:R-:W-:Y:S01]  /*4240*/  IADD3.X R27, R35, UR19, RZ, P3, !PT ;  /* 0x00000013231b7c10 */ /* 0x000fe20009ffe4ff */
[----:B0-----:R-:W-:Y:S01]  /*4250*/  IMAD R37, R48, R7, RZ ;  /* 0x0000000730257224 */ /* 0x001fe200078e02ff */
[----:B------:R-:W-:Y:S02]  /*4260*/  ISETP.GT.AND P6, PT, R22, RZ, P2 ;  /* 0x000000ff1600720c */ /* 0x000fe400017c4270 */
[----:B------:R-:W-:Y:S01]  /*4270*/  ISETP.GT.AND P3, PT, R23, 0x31, PT ;  /* 0x000000311700780c */ /* 0x000fe20003f64270 */
[----:B------:R0:W-:Y:S01]  /*4280*/  @P0 STG.E desc[UR16][R26.64], R47 ;  /* 0x0000002f1a000986 */ /* 0x0001e2000c101910 */
[----:B------:R-:W-:-:S02]  /*4290*/  IADD3 R32, P1, R28, UR14, RZ ;  /* 0x0000000e1c207c10 */ /* 0x000fc4000ff3e0ff */
[C---:B------:R-:W-:Y:S02]  /*42a0*/  ISETP.GT.AND P5, PT, R22.reuse, RZ, P3 ;  /* 0x000000ff1600720c */ /* 0x040fe40001fa4270 */
[----:B------:R-:W-:Y:S01]  /*42b0*/  ISETP.GT.AND P0, PT, R22, 0x8, P2 ;  /* 0x000000081600780c */ /* 0x000fe20001704270 */
[----:B-1----:R-:W-:Y:S01]  /*42c0*/  IMAD R39, R54, R7, RZ ;  /* 0x0000000736277224 */ /* 0x002fe200078e02ff */
[----:B------:R-:W-:Y:S02]  /*42d0*/  IADD3.X R33, R29, UR7, RZ, P1, !PT ;  /* 0x000000071d217c10 */ /* 0x000fe40008ffe4ff */
[----:B------:R-:W-:Y:S02]  /*42e0*/  IADD3 R34, P2, R30, UR14, RZ ;  /* 0x0000000e1e227c10 */ /* 0x000fe4000ff5e0ff */
[----:B------:R-:W-:Y:S01]  /*42f0*/  ISETP.GT.AND P3, PT, R22, 0x8, P3 ;  /* 0x000000081600780c */ /* 0x000fe20001f64270 */
[----:B------:R1:W-:Y:S01]  /*4300*/  @P6 STG.E desc[UR16][R32.64], R37 ;  /* 0x0000002520006986 */ /* 0x0003e2000c101910 */
[----:B------:R-:W-:-:S02]  /*4310*/  IADD3.X R35, R31, UR7, RZ, P2, !PT ;  /* 0x000000071f237c10 */ /* 0x000fc400097fe4ff */
[----:B------:R-:W-:Y:S02]  /*4320*/  IADD3 R24, P6, R28, UR18, RZ ;  /* 0x000000121c187c10 */ /* 0x000fe4000ffde0ff */
[----:B------:R-:W-:Y:S01]  /*4330*/  ISETP.GT.AND P1, PT, R23, 0x38, PT ;  /* 0x000000381700780c */ /* 0x000fe20003f24270 */
[----:B------:R-:W-:Y:S01]  /*4340*/  @P5 STG.E desc[UR16][R34.64], R49 ;  /* 0x0000003122005986 */ /* 0x000fe2000c101910 */
[----:B------:R-:W-:Y:S01]  /*4350*/  IADD3.X R25, R29, UR19, RZ, P6, !PT ;  /* 0x000000131d197c10 */ /* 0x000fe2000b7fe4ff */
[-C--:B------:R-:W-:Y:S01]  /*4360*/  IMAD R29, R50, R7.reuse, RZ ;  /* 0x00000007321d7224 */ /* 0x080fe200078e02ff */
[----:B0-----:R-:W-:Y:S02]  /*4370*/  IADD3 R26, P5, R30, UR18, RZ ;  /* 0x000000121e1a7c10 */ /* 0x001fe4000ffbe0ff */
[----:B------:R-:W-:Y:S01]  /*4380*/  ISETP.GT.AND P2, PT, R23, 0x39, PT ;  /* 0x000000391700780c */ /* 0x000fe20003f44270 */
[----:B-1----:R-:W-:Y:S01]  /*4390*/  IMAD R37, R52, R7, RZ ;  /* 0x0000000734257224 */ /* 0x002fe200078e02ff */
[----:B------:R-:W-:Y:S01]  /*43a0*/  IADD3.X R27, R31, UR19, RZ, P5, !PT ;  /* 0x000000131f1b7c10 */ /* 0x000fe2000affe4ff */
[----:B------:R0:W-:Y:S01]  /*43b0*/  @P0 STG.E desc[UR16][R24.64], R29 ;  /* 0x0000001d18000986 */ /* 0x0001e2000c101910 */
[----:B------:R-:W-:-:S02]  /*43c0*/  ISETP.GT.AND P0, PT, R22, RZ, P1 ;  /* 0x000000ff1600720c */ /* 0x000fc40000f04270 */
[C---:B------:R-:W-:Y:S01]  /*43d0*/  ISETP.GT.AND P5, PT, R22.reuse, RZ, P2 ;  /* 0x000000ff1600720c */ /* 0x040fe200017a4270 */
[----:B------:R1:W-:Y:S01]  /*43e0*/  @P3 STG.E desc[UR16][R26.64], R51 ;  /* 0x000000331a003986 */ /* 0x0003e2000c101910 */
[C---:B------:R-:W-:Y:S02]  /*43f0*/  ISETP.GT.AND P1, PT, R22.reuse, 0x8, P1 ;  /* 0x000000081600780c */ /* 0x040fe40000f24270 */
[----:B------:R-:W-:Y:S02]  /*4400*/  ISETP.GT.AND P2, PT, R22, 0x8, P2 ;  /* 0x000000081600780c */ /* 0x000fe40001744270 */
[----:B------:R-:W-:Y:S02]  /*4410*/  IADD3 R22, P6, R32, UR14, RZ ;  /* 0x0000000e20167c10 */ /* 0x000fe4000ffde0ff */
[----:B0-----:R-:W-:Y:S02]  /*4420*/  IADD3 R24, P3, R34, UR14, RZ ;  /* 0x0000000e22187c10 */ /* 0x001fe4000ff7e0ff */
[----:B------:R-:W-:-:S02]  /*4430*/  IADD3.X R23, R33, UR7, RZ, P6, !PT ;  /* 0x0000000721177c10 */ /* 0x000fc4000b7fe4ff */
[----:B------:R-:W-:Y:S02]  /*4440*/  IADD3 R28, P6, R32, UR18, RZ ;  /* 0x00000012201c7c10 */ /* 0x000fe4000ffde0ff */
[----:B------:R-:W-:Y:S01]  /*4450*/  IADD3.X R25, R35, UR7, RZ, P3, !PT ;  /* 0x0000000723197c10 */ /* 0x000fe20009ffe4ff */
[----:B------:R1:W-:Y:S01]  /*4460*/  @P0 STG.E desc[UR16][R22.64], R37 ;  /* 0x0000002516000986 */ /* 0x0003e2000c101910 */
[----:B------:R-:W-:Y:S02]  /*4470*/  IADD3 R30, P3, R34, UR18, RZ ;  /* 0x00000012221e7c10 */ /* 0x000fe4000ff7e0ff */
[----:B------:R-:W-:Y:S01]  /*4480*/  IADD3.X R29, R33, UR19, RZ, P6, !PT ;  /* 0x00000013211d7c10 */ /* 0x000fe2000b7fe4ff */
[----:B------:R1:W-:Y:S01]  /*4490*/  @P5 STG.E desc[UR16][R24.64], R53 ;  /* 0x0000003518005986 */ /* 0x0003e2000c101910 */
[----:B------:R-:W-:-:S03]  /*44a0*/  IADD3.X R31, R35, UR19, RZ, P3, !PT ;  /* 0x00000013231f7c10 */ /* 0x000fc60009ffe4ff */
[----:B------:R1:W-:Y:S04]  /*44b0*/  @P1 STG.E desc[UR16][R28.64], R39 ;  /* 0x000000271c001986 */ /* 0x0003e8000c101910 */
[----:B------:R1:W-:Y:S02]  /*44c0*/  @P2 STG.E desc[UR16][R30.64], R55 ;  /* 0x000000371e002986 */ /* 0x0003e4000c101910 */
.L_x_90:
[----:B------:R-:W-:Y:S05]  /*44d0*/  BSYNC B0 ;  /* 0x0000000000007941 */ /* 0x000fea0003800000 */
.L_x_26:
[----:B------:R-:W-:Y:S01]  /*44e0*/  IADD3 R4, P0, R4, UR32, RZ ;  /* 0x0000002004047c10 */ /* 0x000fe2000ff1e0ff */
[----:B------:R-:W-:Y:S01]  /*44f0*/  ULDC.64 UR8, c[0x0][0x750] ;  /* 0x0001d40000087ab9 */ /* 0x000fe20000000a00 */
[----:B01----:R-:W-:Y:S01]  /*4500*/  PRMT R22, RZ, 0x7610, R22 ;  /* 0x00007610ff167816 */ /* 0x003fe20000000016 */
[----:B------:R-:W-:Y:S01]  /*4510*/  IMAD.MOV.U32 R62, RZ, RZ, -0x1 ;  /* 0xffffffffff3e7424 */ /* 0x000fe200078e00ff */
[----:B------:R-:W-:Y:S01]  /*4520*/  IADD3.X R5, R5, UR4, RZ, P0, !PT ;  /* 0x0000000405057c10 */ /* 0x000fe200087fe4ff */
[----:B---3--:R-:W-:Y:S01]  /*4530*/  IMAD.MOV.U32 R56, RZ, RZ, -0x1 ;  /* 0xffffffffff387424 */ /* 0x008fe200078e00ff */
[----:B------:R-:W-:-:S04]  /*4540*/  ISETP.GE.U32.AND P0, PT, R4, UR8, PT ;  /* 0x0000000804007c0c */ /* 0x000fc8000bf06070 */
[----:B------:R-:W-:-:S13]  /*4550*/  ISETP.GE.U32.AND.EX P0, PT, R5, UR9, PT, P0 ;  /* 0x0000000905007c0c */ /* 0x000fda000bf06100 */
[----:B------:R-:W-:Y:S05]  /*4560*/  @P0 BRA `(.L_x_91) ;  /* 0x00000004004c0947 */ /* 0x000fea0003800000 */
[----:B------:R-:W0:Y:S01]  /*4570*/  LDC.64 R28, c[0x0][0x728] ;  /* 0x0001ca00ff1c7b82 */ /* 0x000e220000000a00 */
[----:B--2---:R-:W1:Y:S01]  /*4580*/  S2R R30, SR_CTAID.X ;  /* 0x00000000001e7919 */ /* 0x004e620000002500 */
[----:B----4-:R-:W-:Y:S02]  /*4590*/  IMAD.MOV.U32 R26, RZ, RZ, R4 ;  /* 0x000000ffff1a7224 */ /* 0x010fe400078e0004 */
[----:B------:R-:W-:Y:S01]  /*45a0*/  IMAD.MOV.U32 R27, RZ, RZ, R5 ;  /* 0x000000ffff1b7224 */ /* 0x000fe200078e0005 */
[----:B------:R-:W2:Y:S03]  /*45b0*/  S2R R34, SR_CTAID.Y ;  /* 0x0000000000227919 */ /* 0x000ea60000002600 */
[----:B------:R-:W3:Y:S08]  /*45c0*/  LDC R20, c[0x0][0x730] ;  /* 0x0001cc00ff147b82 */ /* 0x000ef00000000800 */
[----:B------:R-:W4:Y:S01]  /*45d0*/  LDC.64 R32, c[0x0][0x720] ;  /* 0x0001c800ff207b82 */ /* 0x000f220000000a00 */
[----:B0-----:R-:W-:-:S04]  /*45e0*/  ISETP.NE.U32.AND P0, PT, R28, RZ, PT ;  /* 0x000000ff1c00720c */ /* 0x001fc80003f05070 */
[----:B------:R-:W-:-:S13]  /*45f0*/  ISETP.NE.AND.EX P0, PT, R29, RZ, PT, P0 ;  /* 0x000000ff1d00720c */ /* 0x000fda0003f05300 */
[----:B-1234-:R-:W-:Y:S05]  /*4600*/  @!P0 BRA `(.L_x_92) ;  /* 0x0000000000288947 */ /* 0x01efea0003800000 */
        /* <DEDUP_REMOVED lines=10> */
.L_x_92:
[-CC-:B------:R-:W-:Y:S01]  /*46b0*/  SHF.R.U64 R56, R26, R20.reuse, R27.reuse ;  /* 0x000000141a387219 */ /* 0x180fe2000000121b */
[----:B------:R-:W0:Y:S01]  /*46c0*/  LDC.64 R40, c[0x0][0x740] ;  /* 0x0001d000ff287b82 */ /* 0x000e220000000a00 */
[----:B------:R-:W-:Y:S01]  /*46d0*/  SHF.R.U32.HI R20, RZ, R20, R27 ;  /* 0x00000014ff147219 */ /* 0x000fe2000001161b */
[----:B------:R-:W-:Y:S01]  /*46e0*/  ULDC UR8, c[0x0][0x150] ;  /* 0x0000540000087ab9 */ /* 0x000fe20000000800 */
[----:B------:R-:W-:Y:S02]  /*46f0*/  IADD3 R25, P0, RZ, -R56, RZ ;  /* 0x80000038ff197210 */ /* 0x000fe40007f1e0ff */
[----:B------:R-:W-:-:S03]  /*4700*/  I2FP.F32.U32 R26, R30 ;  /* 0x0000001e001a7245 */ /* 0x000fc60000201000 */
[----:B------:R-:W1:Y:S01]  /*4710*/  LDC R24, c[0x0][0x718] ;  /* 0x0001c600ff187b82 */ /* 0x000e620000000800 */
[----:B------:R-:W-:Y:S02]  /*4720*/  IMAD.X R23, RZ, RZ, ~R20, P0 ;  /* 0x000000ffff177224 */ /* 0x000fe400000e0e14 */
[----:B------:R-:W-:Y:S01]  /*4730*/  FMUL R26, R26, UR8 ;  /* 0x000000081a1a7c20 */ /* 0x000fe20008400000 */
[----:B------:R-:W-:Y:S01]  /*4740*/  ULDC UR8, c[0x0][0x154] ;  /* 0x0000550000087ab9 */ /* 0x000fe20000000800 */
[-C--:B------:R-:W-:Y:S02]  /*4750*/  IMAD R20, R23, R32.reuse, RZ ;  /* 0x0000002017147224 */ /* 0x080fe400078e02ff */
[C---:B------:R-:W-:Y:S01]  /*4760*/  IMAD.WIDE.U32 R22, R25.reuse, R32, R4 ;  /* 0x0000002019167225 */ /* 0x040fe200078e0004 */
[----:B------:R-:W2:Y:S01]  /*4770*/  LDC R36, c[0x0][0x708] ;  /* 0x0001c200ff247b82 */ /* 0x000ea20000000800 */
[----:B------:R-:W3:Y:S02]  /*4780*/  F2I.U32.TRUNC.NTZ R26, R26 ;  /* 0x0000001a001a7305 */ /* 0x000ee4000020f000 */
[----:B------:R-:W-:Y:S01]  /*4790*/  IMAD R25, R25, R33, R20 ;  /* 0x0000002119197224 */ /* 0x000fe200078e0214 */
[----:B------:R-:W-:-:S03]  /*47a0*/  I2FP.F32.U32 R20, R34 ;  /* 0x0000002200147245 */ /* 0x000fc60000201000 */
[----:B------:R-:W-:Y:S01]  /*47b0*/  IMAD.IADD R23, R23, 0x1, R25 ;  /* 0x0000000117177824 */ /* 0x000fe200078e0219 */
[----:B------:R-:W4:Y:S01]  /*47c0*/  LDC R29, c[0x0][0x758] ;  /* 0x0001d600ff1d7b82 */ /* 0x000f220000000800 */
[----:B0-----:R-:W-:-:S04]  /*47d0*/  ISETP.NE.U32.AND P0, PT, R40, RZ, PT ;  /* 0x000000ff2800720c */ /* 0x001fc80003f05070 */
[----:B------:R-:W-:-:S03]  /*47e0*/  ISETP.NE.AND.EX P0, PT, R41, RZ, PT, P0 ;  /* 0x000000ff2900720c */ /* 0x000fc60003f05300 */
[----:B------:R-:W0:Y:S01]  /*47f0*/  LDC R27, c[0x0][0x144] ;  /* 0x00005100ff1b7b82 */ /* 0x000e220000000800 */
[-CC-:B-1----:R-:W-:Y:S01]  /*4800*/  SHF.R.U64 R28, R22, R24.reuse, R23.reuse ;  /* 0x00000018161c7219 */ /* 0x182fe20000001217 */
[----:B---3--:R-:W-:Y:S01]  /*4810*/  IMAD.MOV R26, RZ, RZ, -R26 ;  /* 0x000000ffff1a7224 */ /* 0x008fe200078e0a1a */
[----:B------:R-:W-:Y:S01]  /*4820*/  SHF.R.U32.HI R23, RZ, R24, R23 ;  /* 0x00000018ff177219 */ /* 0x000fe20000011617 */
[----:B------:R-:W-:-:S04]  /*4830*/  FMUL R24, R20, UR8 ;  /* 0x0000000814187c20 */ /* 0x000fc80008400000 */
[----:B------:R-:W1:Y:S01]  /*4840*/  LDC R35, c[0x0][0x148] ;  /* 0x00005200ff237b82 */ /* 0x000e620000000800 */
[----:B------:R3:W0:Y:S01]  /*4850*/  F2I.U32.TRUNC.NTZ R32, R24 ;  /* 0x0000001800207305 */ /* 0x000622000020f000 */
[-CC-:B--2---:R-:W-:Y:S02]  /*4860*/  SHF.R.U64 R31, R28, R36.reuse, R23.reuse ;  /* 0x000000241c1f7219 */ /* 0x184fe40000001217 */
[----:B------:R-:W-:-:S04]  /*4870*/  SHF.R.U32.HI R20, RZ, R36, R23 ;  /* 0x00000024ff147219 */ /* 0x000fc80000011617 */
[----:B------:R-:W2:Y:S01]  /*4880*/  LDC R37, c[0x0][0x700] ;  /* 0x0001c000ff257b82 */ /* 0x000ea20000000800 */
[-CC-:B----4-:R-:W-:Y:S02]  /*4890*/  SHF.R.U64 R33, R31, R29.reuse, R20.reuse ;  /* 0x0000001d1f217219 */ /* 0x190fe40000001214 */
[----:B------:R-:W-:-:S03]  /*48a0*/  SHF.R.U32.HI R23, RZ, R29, R20 ;  /* 0x0000001dff177219 */ /* 0x000fc60000011614 */
[----:B------:R-:W-:Y:S02]  /*48b0*/  IMAD.MOV.U32 R22, RZ, RZ, R33 ;  /* 0x000000ffff167224 */ /* 0x000fe400078e0021 */
[----:B------:R-:W4:Y:S01]  /*48c0*/  LDC R38, c[0x0][0x748] ;  /* 0x0001d200ff267b82 */ /* 0x000f220000000800 */
[----:B0-----:R-:W-:-:S07]  /*48d0*/  IMAD R39, R27, R26, R30 ;  /* 0x0000001a1b277224 */ /* 0x001fce00078e021e */
[----:B------:R-:W0:Y:S08]  /*48e0*/  LDC R42, c[0x0][0x738] ;  /* 0x0001ce00ff2a7b82 */ /* 0x000e300000000800 */
[----:B------:R-:W0:Y:S01]  /*48f0*/  LDC R43, c[0x0][0x710] ;  /* 0x0001c400ff2b7b82 */ /* 0x000e220000000800 */
[----:B-123--:R-:W-:Y:S05]  /*4900*/  @!P0 BRA `(.L_x_93) ;  /* 0x0000000000288947 */ /* 0x00efea0003800000 */
[----:B------:R-:W1:Y:S02]  /*4910*/  LDC R20, c[0x0][0x74c] ;  /* 0x0001d300ff147b82 */ /* 0x000e640000000800 */
[----:B-1----:R-:W-:-:S05]  /*4920*/  IADD3 R27, P0, R33, R20, RZ ;  /* 0x00000014211b7210 */ /* 0x002fca0007f1e0ff */
        /* <DEDUP_REMOVED lines=8> */
.L_x_93:
[----:B----4-:R-:W-:Y:S01]  /*49b0*/  SHF.R.U64 R20, R22, R38, R23 ;  /* 0x0000002616147219 */ /* 0x010fe20000001217 */
[----:B------:R-:W-:Y:S01]  /*49c0*/  VIADD R25, R37, 0xffffffff ;  /* 0xffffffff25197836 */ /* 0x000fe20000000000 */
[----:B------:R-:W-:Y:S01]  /*49d0*/  LOP3.LUT R23, R31, R16, RZ, 0xc0, !PT ;  /* 0x000000101f177212 */ /* 0x000fe200078ec0ff */
[----:B------:R-:W-:Y:S02]  /*49e0*/  IMAD.MOV R32, RZ, RZ, -R32 ;  /* 0x000000ffff207224 */ /* 0x000fe400078e0a20 */
[----:B------:R-:W-:Y:S02]  /*49f0*/  IMAD.MOV R22, RZ, RZ, -R20 ;  /* 0x000000ffff167224 */ /* 0x000fe400078e0a14 */
[----:B------:R-:W-:Y:S01]  /*4a00*/  IMAD R20, R8, R20, R23 ;  /* 0x0000001408147224 */ /* 0x000fe200078e0217 */
[----:B------:R-:W-:Y:S01]  /*4a10*/  LOP3.LUT R23, R28, R25, RZ, 0xc0, !PT ;  /* 0x000000191c177212 */ /* 0x000fe200078ec0ff */
[----:B------:R-:W-:Y:S02]  /*4a20*/  @P4 IMAD R39, R35, R32, R34 ;  /* 0x0000002023274224 */ /* 0x000fe400078e0222 */
[----:B0-----:R-:W-:-:S02]  /*4a30*/  IMAD R22, R22, R42, R33 ;  /* 0x0000002a16167224 */ /* 0x001fc400078e0221 */
[----:B------:R-:W-:Y:S02]  /*4a40*/  IMAD R20, R20, R43, R39 ;  /* 0x0000002b14147224 */ /* 0x000fe400078e0227 */
[----:B------:R-:W-:Y:S02]  /*4a50*/  IMAD R23, R22, R37, R23 ;  /* 0x0000002516177224 */ /* 0x000fe400078e0217 */
[----:B------:R-:W-:-:S03]  /*4a60*/  IMAD.MOV.U32 R24, RZ, RZ, 0x1 ;  /* 0x00000001ff187424 */ /* 0x000fc600078e00ff */
[----:B------:R-:W-:Y:S02]  /*4a70*/  SEL R62, R23, R20, !P4 ;  /* 0x00000014173e7207 */ /* 0x000fe40006000000 */
[----:B------:R-:W-:Y:S02]  /*4a80*/  PRMT R22, R24, 0x7610, R22 ;  /* 0x0000761018167816 */ /* 0x000fe40000000016 */
[----:B------:R-:W-:-:S07]  /*4a90*/  SEL R20, R20, R23, !P4 ;  /* 0x0000001714147207 */ /* 0x000fce0006000000 */
.L_x_91:
[----:B------:R-:W-:-:S13]  /*4aa0*/  LOP3.LUT P0, RZ, R22, 0xff, RZ, 0xc0, !PT ;  /* 0x000000ff16ff7812 */ /* 0x000fda000780c0ff */
[----:B------:R-:W-:Y:S05]  /*4ab0*/  @P0 BRA `(.L_x_94) ;  /* 0xffffffcc00480947 */ /* 0x000fea000383ffff */
[----:B------:R-:W-:Y:S05]  /*4ac0*/  EXIT ;  /* 0x000000000000794d */ /* 0x000fea0003800000 */
.L_x_8:
        /* <DEDUP_REMOVED lines=26> */
.L_x_96:
[----:B------:R-:W0:Y:S01]  /*4c70*/  LDC.64 R26, c[0x0][0x740] ;  /* 0x0001d000ff1a7b82 */ /* 0x000e220000000a00 */
[-CC-:B------:R-:W-:Y:S01]  /*4c80*/  SHF.R.U64 R14, R16, R6.reuse, R17.reuse ;  /* 0x00000006100e7219 */ /* 0x180fe20000001211 */
[----:B------:R-:W-:Y:S01]  /*4c90*/  IMAD.MOV.U32 R28, RZ, RZ, 0x1 ;  /* 0x00000001ff1c7424 */ /* 0x000fe200078e00ff */
[----:B------:R-:W-:Y:S02]  /*4ca0*/  SHF.R.U32.HI R2, RZ, R6, R17 ;  /* 0x00000006ff027219 */ /* 0x000fe40000011611 */
[----:B------:R-:W-:-:S03]  /*4cb0*/  IADD3 R13, P0, RZ, -R14, RZ ;  /* 0x8000000eff0d7210 */ /* 0x000fc60007f1e0ff */
[----:B------:R-:W1:Y:S02]  /*4cc0*/  LDC R12, c[0x0][0x718] ;  /* 0x0001c600ff0c7b82 */ /* 0x000e640000000800 */
[----:B------:R-:W-:-:S04]  /*4cd0*/  IMAD.X R3, RZ, RZ, ~R2, P0 ;  /* 0x000000ffff037224 */ /* 0x000fc800000e0e02 */
[-C--:B------:R-:W-:Y:S02]  /*4ce0*/  IMAD R6, R3, R24.reuse, RZ ;  /* 0x0000001803067224 */ /* 0x080fe400078e02ff */
[----:B------:R-:W2:Y:S01]  /*4cf0*/  LDC R16, c[0x0][0x708] ;  /* 0x0001c200ff107b82 */ /* 0x000ea20000000800 */
[----:B------:R-:W-:-:S04]  /*4d00*/  IMAD.WIDE.U32 R2, R13, R24, R4 ;  /* 0x000000180d027225 */ /* 0x000fc800078e0004 */
[----:B------:R-:W-:-:S03]  /*4d10*/  IMAD R13, R13, R25, R6 ;  /* 0x000000190d0d7224 */ /* 0x000fc600078e0206 */
[----:B------:R-:W3:Y:S01]  /*4d20*/  LDC R23, c[0x0][0x758] ;  /* 0x0001d600ff177b82 */ /* 0x000ee20000000800 */
[----:B------:R-:W-:Y:S01]  /*4d30*/  IMAD.IADD R3, R3, 0x1, R13 ;  /* 0x0000000103037824 */ /* 0x000fe200078e020d */
[----:B0-----:R-:W-:-:S04]  /*4d40*/  ISETP.NE.U32.AND P0, PT, R26, RZ, PT ;  /* 0x000000ff1a00720c */ /* 0x001fc80003f05070 */
[----:B------:R-:W-:Y:S02]  /*4d50*/  ISETP.NE.AND.EX P0, PT, R27, RZ, PT, P0 ;  /* 0x000000ff1b00720c */ /* 0x000fe40003f05300 */
[----:B------:R-:W0:Y:S01]  /*4d60*/  LDC R20, c[0x0][0x700] ;  /* 0x0001c000ff147b82 */ /* 0x000e220000000800 */
[-CC-:B-1----:R-:W-:Y:S02]  /*4d70*/  SHF.R.U64 R6, R2, R12.reuse, R3.reuse ;  /* 0x0000000c02067219 */ /* 0x182fe40000001203 */
[----:B------:R-:W-:Y:S01]  /*4d80*/  SHF.R.U32.HI R3, RZ, R12, R3 ;  /* 0x0000000cff037219 */ /* 0x000fe20000011603 */
[----:B------:R-:W-:-:S04]  /*4d90*/  IMAD.MOV.U32 R12, RZ, RZ, -0x1 ;  /* 0xffffffffff0c7424 */ /* 0x000fc800078e00ff */
[----:B------:R-:W1:Y:S01]  /*4da0*/  LDC R24, c[0x0][0x748] ;  /* 0x0001d200ff187b82 */ /* 0x000e620000000800 */
[-CC-:B--2---:R-:W-:Y:S02]  /*4db0*/  SHF.R.U64 R21, R6, R16.reuse, R3.reuse ;  /* 0x0000001006157219 */ /* 0x184fe40000001203 */
[----:B------:R-:W-:-:S05]  /*4dc0*/  SHF.R.U32.HI R2, RZ, R16, R3 ;  /* 0x00000010ff027219 */ /* 0x000fca0000011603 */
        /* <DEDUP_REMOVED lines=18> */
.L_x_97:
[----:B-1----:R-:W-:Y:S01]  /*4ef0*/  SHF.R.U64 R3, R2, R24, R3 ;  /* 0x0000001802037219 */ /* 0x002fe20000001203 */
[----:B0-----:R-:W-:Y:S01]  /*4f00*/  VIADD R13, R20, 0xffffffff ;  /* 0xffffffff140d7836 */ /* 0x001fe20000000000 */
[----:B------:R-:W-:Y:S01]  /*4f10*/  SHF.L.U32 R28, R28, R23, RZ ;  /* 0x000000171c1c7219 */ /* 0x000fe200000006ff */
[----:B------:R-:W-:Y:S01]  /*4f20*/  @P4 IMAD R9, R15, R22, R10 ;  /* 0x000000160f094224 */ /* 0x000fe200078e020a */
[----:B------:R-:W-:Y:S01]  /*4f30*/  LOP3.LUT R2, R21, R30, RZ, 0xc0, !PT ;  /* 0x0000001e15027212 */ /* 0x000fe200078ec0ff */
[----:B------:R-:W-:Y:S02]  /*4f40*/  IMAD.MOV R11, RZ, RZ, -R3 ;  /* 0x000000ffff0b7224 */ /* 0x000fe400078e0a03 */
[----:B------:R-:W-:Y:S02]  /*4f50*/  IMAD.MOV.U32 R17, RZ, RZ, R14 ;  /* 0x000000ffff117224 */ /* 0x000fe400078e000e */
[----:B------:R-:W-:Y:S01]  /*4f60*/  IMAD R10, R28, R3, R2 ;  /* 0x000000031c0a7224 */ /* 0x000fe200078e0202 */
[----:B------:R-:W-:Y:S01]  /*4f70*/  LOP3.LUT R3, R6, R13, RZ, 0xc0, !PT ;  /* 0x0000000d06037212 */ /* 0x000fe200078ec0ff */
[----:B--2---:R-:W-:-:S02]  /*4f80*/  IMAD R2, R11, R25, R18 ;  /* 0x000000190b027224 */ /* 0x004fc400078e0212 */
[----:B---3--:R-:W-:Y:S02]  /*4f90*/  IMAD R6, R10, R29, R9 ;  /* 0x0000001d0a067224 */ /* 0x008fe400078e0209 */
[----:B------:R-:W-:Y:S02]  /*4fa0*/  IMAD R9, R2, R20, R3 ;  /* 0x0000001402097224 */ /* 0x000fe400078e0203 */
[----:B------:R-:W-:-:S03]  /*4fb0*/  IMAD.MOV.U32 R10, RZ, RZ, 0x1 ;  /* 0x00000001ff0a7424 */ /* 0x000fc600078e00ff */
[----:B------:R-:W-:Y:S02]  /*4fc0*/  SEL R2, R9, R6, !P4 ;  /* 0x0000000609027207 */ /* 0x000fe40006000000 */
[----:B------:R-:W-:Y:S02]  /*4fd0*/  PRMT R3, R10, 0x7610, R3 ;  /* 0x000076100a037816 */ /* 0x000fe40000000003 */
[----:B------:R-:W-:-:S07]  /*4fe0*/  SEL R6, R6, R9, !P4 ;  /* 0x0000000906067207 */ /* 0x000fce0006000000 */
.L_x_95:
[----:B------:R-:W-:-:S08]  /*4ff0*/  NOP ;  /* 0x0000000000007918 */ /* 0x000fd00000000000 */
[----:B------:R-:W0:-:S00]  /*5000*/  USETMAXREG.DEALLOC.CTAPOOL 0x28 ;  /* 0x00000028000079c8 */ /* 0x000e0000080e0500 */
[----:B0-----:R-:W-:-:S13]  /*5010*/  ISETP.NE.AND P0, PT, R7, RZ, PT ;  /* 0x000000ff0700720c */ /* 0x001fda0003f05270 */
[----:B------:R-:W-:Y:S05]  /*5020*/  @P0 EXIT ;  /* 0x000000000000094d */ /* 0x000fea0003800000 */
[----:B------:R-:W-:Y:S01]  /*5030*/  LOP3.LUT P0, RZ, R3, 0xff, RZ, 0xc0, !PT ;  /* 0x000000ff03ff7812 */ /* 0x000fe2000780c0ff */
[----:B------:R-:W-:Y:S02]  /*5040*/  IMAD.MOV.U32 R9, RZ, RZ, 0x1 ;  /* 0x00000001ff097424 */ /* 0x000fe400078e00ff */
[----:B------:R-:W-:-:S10]  /*5050*/  IMAD.MOV.U32 R15, RZ, RZ, RZ ;  /* 0x000000ffff0f7224 */ /* 0x000fd400078e00ff */
[----:B------:R-:W-:Y:S05]  /*5060*/  @!P0 BRA `(.L_x_98) ;  /* 0x0000000c00588947 */ /* 0x000fea0003800000 */
[----:B------:R-:W0:Y:S01]  /*5070*/  LDC R3, c[0x0][0x28c] ;  /* 0x0000a300ff037b82 */ /* 0x000e220000000800 */
[----:B------:R-:W1:Y:S01]  /*5080*/  S2R R11, SR_CgaCtaId ;  /* 0x00000000000b7919 */ /* 0x000e620000008800 */
[----:B------:R-:W-:Y:S01]  /*5090*/  ULDC UR6, c[0x0][0x758] ;  /* 0x0001d60000067ab9 */ /* 0x000fe20000000800 */
[----:B------:R-:W-:Y:S01]  /*50a0*/  UMOV UR7, 0xffffffff ;  /* 0xffffffff00077882 */ /* 0x000fe20000000000 */
[----:B------:R-:W-:Y:S01]  /*50b0*/  BSSY B0, `(.L_x_98) ;  /* 0x00000d1000007945 */ /* 0x000fe20003800000 */
[----:B------:R-:W-:Y:S01]  /*50c0*/  USHF.L.U32 UR7, UR7, UR6, URZ ;  /* 0x0000000607077299 */ /* 0x000fe2000800063f */
[----:B------:R-:W-:Y:S01]  /*50d0*/  IMAD.MOV.U32 R16, RZ, RZ, 0x1 ;  /* 0x00000001ff107424 */ /* 0x000fe200078e00ff */
[----:B------:R-:W-:Y:S01]  /*50e0*/  LOP3.LUT R14, R0, 0x2, RZ, 0xfc, !PT ;  /* 0x00000002000e7812 */ /* 0x000fe200078efcff */
[----:B------:R-:W-:Y:S01]  /*50f0*/  IMAD.MOV.U32 R9, RZ, RZ, 0x1 ;  /* 0x00000001ff097424 */ /* 0x000fe200078e00ff */
[----:B------:R-:W-:Y:S01]  /*5100*/  ULDC UR5, c[0x0][0x700] ;  /* 0x0001c00000057ab9 */ /* 0x000fe20000000800 */
[----:B------:R-:W-:Y:S01]  /*5110*/  IMAD.MOV.U32 R15, RZ, RZ, RZ ;  /* 0x000000ffff0f7224 */ /* 0x000fe200078e00ff */
[----:B------:R-:W-:Y:S01]  /*5120*/  UMOV UR8, 0x1 ;  /* 0x0000000100087882 */ /* 0x000fe20000000000 */
[----:B------:R-:W-:-:S02]  /*5130*/  UIADD3 UR5, UR5, -0x1, URZ ;  /* 0xffffffff05057890 */ /* 0x000fc4000fffe03f */
[----:B------:R-:W-:Y:S02]  /*5140*/  USHF.L.U32 UR6, UR8, UR6, URZ ;  /* 0x0000000608067299 */ /* 0x000fe4000800063f */
[----:B------:R-:W-:Y:S01]  /*5150*/  ULOP3.LUT UR7, URZ, UR7, URZ, 0x33, !UPT ;  /* 0x000000073f077292 */ /* 0x000fe2000f8e333f */
[----:B------:R-:W-:Y:S01]  /*5160*/  ULDC.64 UR34, c[0x0][0x198] ;  /* 0x0000660000227ab9 */ /* 0x000fe20000000a00 */
[----:B0-----:R-:W-:-:S05]  /*5170*/  VIADD R3, R3, 0x3f ;  /* 0x0000003f03037836 */ /* 0x001fca0000000000 */
[----:B------:R-:W-:-:S04]  /*5180*/  SHF.R.S32.HI R10, RZ, 0x1f, R3 ;  /* 0x0000001fff0a7819 */ /* 0x000fc80000011403 */
[----:B------:R-:W-:Y:S01]  /*5190*/  LEA.HI R10, R10, R3, RZ, 0x6 ;  /* 0x000000030a0a7211 */ /* 0x000fe200078f30ff */
[C---:B-1----:R-:W-:Y:S02]  /*51a0*/  IMAD.SHL.U32 R3, R11.reuse, 0x800, RZ ;  /* 0x000008000b037824 */ /* 0x042fe400078e00ff */
[----:B------:R-:W-:Y:S01]  /*51b0*/  IMAD.SHL.U32 R11, R11, 0x20, RZ ;  /* 0x000000200b0b7824 */ /* 0x000fe200078e00ff */
[----:B------:R-:W-:Y:S02]  /*51c0*/  SHF.R.S32.HI R10, RZ, 0x6, R10 ;  /* 0x00000006ff0a7819 */ /* 0x000fe4000001140a */
[----:B------:R-:W-:Y:S02]  /*51d0*/  LOP3.LUT R3, R3, 0x800, RZ, 0xc0, !PT ;  /* 0x0000080003037812 */ /* 0x000fe400078ec0ff */
[----:B------:R-:W-:Y:S01]  /*51e0*/  LOP3.LUT R11, R11, 0x20, RZ, 0xc0, !PT ;  /* 0x000000200b0b7812 */ /* 0x000fe200078ec0ff */
[----:B------:R-:W-:Y:S01]  /*51f0*/  VIADD R13, R10, 0x1 ;  /* 0x000000010a0d7836 */ /* 0x000fe20000000000 */
[----:B------:R-:W-:-:S07]  /*5200*/  LOP3.LUT R12, R3, 0x19280, RZ, 0xfc, !PT ;  /* 0x00019280030c7812 */ /* 0x000fce00078efcff */
.L_x_109:
[----:B------:R-:W-:-:S03]  /*5210*/  UMOV UR8, 0xffffffff ;  /* 0xffffffff00087882 */ /* 0x000fc60000000000 */
[----:B------:R-:W-:Y:S05]  /*5220*/  BRA.DIV UR8, `(.L_x_99) ;  /* 0x0000001a08b47947 */ /* 0x000fea000b800000 */
[----:B------:R-:W-:-:S13]  /*5230*/  ELECT P0, URZ, PT ;  /* 0x00000000003f782f */ /* 0x000fda0003800000 */
.L_x_141:
[----:B------:R-:W0:Y:S01]  /*5240*/  LDC R3, c[0x0][0x28c] ;  /* 0x0000a300ff037b82 */ /* 0x000e220000000800 */
[----:B------:R-:W-:Y:S01]  /*5250*/  BSSY B1, `(.L_x_100) ;  /* 0x0000045000017945 */ /* 0x000fe20003800000 */
[----:B0-----:R-:W-:-:S13]  /*5260*/  ISETP.LT.OR P0, PT, R3, 0x1, !P0 ;  /* 0x000000010300780c */ /* 0x001fda0004701670 */
[----:B------:R-:W-:Y:S05]  /*5270*/  @P0 BRA `(.L_x_101) ;  /* 0x0000000400080947 */ /* 0x000fea0003800000 */
[----:B------:R-:W-:Y:S01]  /*5280*/  IMAD R20, R2, 0x40, R11 ;  /* 0x0000004002147824 */ /* 0x000fe200078e020b */
[----:B------:R-:W-:Y:S01]  /*5290*/  CS2R R24, SRZ ;  /* 0x0000000000187805 */ /* 0x000fe2000001ff00 */
[----:B------:R-:W-:Y:S02]  /*52a0*/  IMAD.SHL.U32 R19, R6, 0x80, RZ ;  /* 0x0000008006137824 */ /* 0x000fe400078e00ff */
[----:B------:R-:W-:Y:S02]  /*52b0*/  IMAD.MOV.U32 R23, RZ, RZ, RZ ;  /* 0x000000ffff177224 */ /* 0x000fe400078e00ff */
[----:B------:R-:W-:Y:S02]  /*52c0*/  IMAD.MOV.U32 R2, RZ, RZ, R13 ;  /* 0x000000ffff027224 */ /* 0x000fe400078e000d */
[----:B------:R-:W-:Y:S02]  /*52d0*/  IMAD.MOV.U32 R3, RZ, RZ, R9 ;  /* 0x000000ffff037224 */ /* 0x000fe400078e0009 */
[----:B------:R-:W-:-:S07]  /*52e0*/  IMAD.MOV.U32 R7, RZ, RZ, R15 ;  /* 0x000000ffff077224 */ /* 0x000fce00078e000f */
.L_x_104:
[----:B------:R-:W0:Y:S01]  /*52f0*/  S2R R21, SR_CgaCtaId ;  /* 0x0000000000157919 */ /* 0x000e220000008800 */
[----:B------:R-:W-:Y:S02]  /*5300*/  MOV R6, 0x400 ;  /* 0x0000040000067802 */ /* 0x000fe40000000f00 */
[----:B------:R-:W-:-:S13]  /*5310*/  ISETP.NE.AND P1, PT, R8, RZ, PT ;  /* 0x000000ff0800720c */ /* 0x000fda0003f25270 */
[----:B------:R-:W1:Y:S01]  /*5320*/  @!P1 LDC R18, c[0x0][0x640] ;  /* 0x00019000ff129b82 */ /* 0x000e620000000800 */
[----:B0-----:R-:W-:Y:S02]  /*5330*/  LEA R22, R21, R6, 0x18 ;  /* 0x0000000615167211 */ /* 0x001fe400078ec0ff */
[----:B------:R-:W-:-:S03]  /*5340*/  SHF.L.U32 R6, R3, 0x1f, RZ ;  /* 0x0000001f03067819 */ /* 0x000fc600000006ff */
[----:B------:R-:W-:-:S04]  /*5350*/  IMAD R21, R7, 0x8, R22 ;  /* 0x0000000807157824 */ /* 0x000fc800078e0216 */
[----:B------:R-:W0:Y:S02]  /*5360*/  SYNCS.PHASECHK.TRANS64.TRYWAIT P0, [R21+URZ+0xc8], R6 ;  /* 0x0000c806150075a7 */ /* 0x000e24000800017f */
[----:B01----:R-:W-:Y:S05]  /*5370*/  @!P0 BRA `(.L_x_102) ;  /* 0x0000001800808947 */ /* 0x003fea0003800000 */
.L_x_142:
[----:B0-----:R-:W-:Y:S01]  /*5380*/  PRMT R6, R14, 0x9910, RZ ;  /* 0x000099100e067816 */ /* 0x001fe200000000ff */
[----:B------:R0:W-:Y:S03]  /*5390*/  @!P1 SYNCS.ARRIVE.TRANS64 RZ, [R21+URZ], R18 ;  /* 0x0000001215ff99a7 */ /* 0x0001e6000800003f */
[----:B------:R-:W-:-:S13]  /*53a0*/  ISETP.NE.AND P0, PT, R6, 0x2, PT ;  /* 0x000000020600780c */ /* 0x000fda0003f05270 */
[----:B0-----:R-:W-:Y:S05]  /*53b0*/  @P0 BRA `(.L_x_103) ;  /* 0x0000000000040947 */ /* 0x001fea0003800000 */
[----:B------:R-:W-:Y:S01]  /*53c0*/  BPT.TRAP 0x1 ;  /* 0x000000040000795c */ /* 0x000fe20000300000 */
.L_x_103:
[C-C-:B------:R-:W-:Y:S01]  /*53d0*/  IMAD R6, R7.reuse, 0x1000, R22.reuse ;  /* 0x0000100007067824 */ /* 0x140fe200078e0216 */
[----:B------:R-:W-:Y:S01]  /*53e0*/  R2UR UR13, R22 ;  /* 0x00000000160d72ca */ /* 0x000fe200000e0000 */
[----:B------:R-:W-:Y:S01]  /*53f0*/  IMAD R22, R7, 0x400, R22 ;  /* 0x0000040007167824 */ /* 0x000fe200078e0216 */
[----:B------:R-:W-:Y:S01]  /*5400*/  R2UR UR17, R21 ;  /* 0x00000000151172ca */ /* 0x000fe200000e0000 */
[----:B------:R-:W-:Y:S01]  /*5410*/  VIADD R2, R2, 0xffffffff ;  /* 0xffffffff02027836 */ /* 0x000fe20000000000 */
[----:B------:R-:W-:Y:S01]  /*5420*/  R2UR UR16, R6 ;  /* 0x00000000061072ca */ /* 0x000fe200000e0000 */
[----:B------:R-:W-:Y:S01]  /*5430*/  IMAD R6, R7, 0x1000, R12 ;  /* 0x0000100007067824 */ /* 0x000fe200078e020c */
[----:B------:R-:W-:Y:S01]  /*5440*/  R2UR UR8, R22 ;  /* 0x00000000160872ca */ /* 0x000fe200000e0000 */
[----:B------:R-:W-:Y:S01]  /*5450*/  UIADD3 UR14, UP0, UR34, 0xf0, URZ ;  /* 0x000000f0220e7890 */ /* 0x000fe2000ff1e03f */
[----:B------:R-:W-:Y:S01]  /*5460*/  R2UR UR20, R17 ;  /* 0x00000000111472ca */ /* 0x000fe200000e0000 */
[----:B------:R-:W-:Y:S01]  /*5470*/  UIADD3 UR22, UP1, UR34, 0x1f0, URZ ;  /* 0x000001f022167890 */ /* 0x000fe2000ff3e03f */
[----:B------:R-:W-:Y:S01]  /*5480*/  R2UR UR24, R6 ;  /* 0x00000000061872ca */ /* 0x000fe200000e0000 */
[----:B------:R-:W-:Y:S01]  /*5490*/  UIADD3 UR36, UP2, UR34, 0x2f0, URZ ;  /* 0x000002f022247890 */ /* 0x000fe2000ff5e03f */
[----:B------:R-:W-:Y:S01]  /*54a0*/  R2UR UR19, R19 ;  /* 0x00000000131372ca */ /* 0x000fe200000e0000 */
[----:B------:R-:W-:Y:S01]  /*54b0*/  UIADD3.X UR15, URZ, UR35, URZ, UP0, !UPT ;  /* 0x000000233f0f7290 */ /* 0x000fe200087fe43f */
[----:B------:R-:W-:Y:S01]  /*54c0*/  R2UR UR18, R24 ;  /* 0x00000000181272ca */ /* 0x000fe200000e0000 */
[----:B------:R-:W-:Y:S01]  /*54d0*/  UIADD3.X UR23, URZ, UR35, URZ, UP1, !UPT ;  /* 0x000000233f177290 */ /* 0x000fe20008ffe43f */
[----:B------:R-:W-:Y:S01]  /*54e0*/  R2UR UR11, R25 ;  /* 0x00000000190b72ca */ /* 0x000fe200000e0000 */
[----:B------:R-:W-:Y:S01]  /*54f0*/  UIADD3 UR16, UR16, 0x280, URZ ;  /* 0x0000028010107890 */ /* 0x000fe2000fffe03f */
[----:B------:R-:W-:Y:S01]  /*5500*/  R2UR UR26, R23 ;  /* 0x00000000171a72ca */ /* 0x000fe200000e0000 */
[----:B------:R-:W-:Y:S01]  /*5510*/  UIADD3 UR8, UR8, 0x32280, URZ ;  /* 0x0003228008087890 */ /* 0x000fe2000fffe03f */
[----:B------:R-:W-:Y:S01]  /*5520*/  R2UR UR27, R20 ;  /* 0x00000000141b72ca */ /* 0x000fe200000e0000 */
[----:B------:R-:W-:Y:S01]  /*5530*/  VIADD R7, R7, 0x1 ;  /* 0x0000000107077836 */ /* 0x000fe20000000000 */
[----:B------:R-:W-:Y:S01]  /*5540*/  ISETP.GT.AND P1, PT, R2, 0x1, PT ;  /* 0x000000010200780c */ /* 0x000fe20003f24270 */
[----:B------:R-:W-:Y:S01]  /*5550*/  UIADD3.X UR37, URZ, UR35, URZ, UP2, !UPT ;  /* 0x000000233f257290 */ /* 0x000fe200097fe43f */
[----:B------:R-:W-:Y:S01]  /*5560*/  VIADD R25, R25, 0x1 ;  /* 0x0000000119197836 */ /* 0x000fe20000000000 */
[----:B------:R-:W-:Y:S01]  /*5570*/  UIADD3 UR24, UR13, UR24, URZ ;  /* 0x000000180d187290 */ /* 0x000fe2000fffe03f */
[C---:B------:R-:W-:Y:S01]  /*5580*/  ISETP.NE.AND P0, PT, R7.reuse, 0x19, PT ;  /* 0x000000190700780c */ /* 0x040fe20003f05270 */
[----:B------:R-:W-:Y:S01]  /*5590*/  UMOV UR30, 0x0 ;  /* 0x00000000001e7882 */ /* 0x000fe20000000000 */
[----:B------:R-:W-:Y:S01]  /*55a0*/  UMOV UR31, 0x10000000 ;  /* 0x10000000001f7882 */ /* 0x000fe20000000000 */
[----:B------:R-:W-:Y:S01]  /*55b0*/  UMOV UR9, UR17 ;  /* 0x0000001100097c82 */ /* 0x000fe20008000000 */
[----:B------:R-:W-:Y:S01]  /*55c0*/  UMOV UR12, UR20 ;  /* 0x00000014000c7c82 */ /* 0x000fe20008000000 */
[----:B------:R-:W-:Y:S01]  /*55d0*/  UMOV UR10, UR19 ;  /* 0x00000013000a7c82 */ /* 0x000fe20008000000 */
[----:B------:R0:W-:Y:S01]  /*55e0*/  UTMALDG.3D [UR16], [UR14], desc[UR30] ;  /* 0x00001e100e0075b4 */ /* 0x0001e20008011000 */
[----:B------:R-:W-:Y:S01]  /*55f0*/  UMOV UR13, 0x30000 ;  /* 0x00030000000d7882 */ /* 0x000fe20000000000 */
[----:B------:R-:W-:Y:S01]  /*5600*/  UMOV UR25, UR17 ;  /* 0x0000001100197c82 */ /* 0x000fe20008000000 */
[----:B------:R-:W-:Y:S01]  /*5610*/  UMOV UR28, UR20 ;  /* 0x00000014001c7c82 */ /* 0x000fe20008000000 */
[----:B------:R-:W-:Y:S01]  /*5620*/  SEL R6, RZ, 0x1, P0 ;  /* 0x00000001ff067807 */ /* 0x000fe20000000000 */
[----:B------:R-:W-:Y:S01]  /*5630*/  VIADD R24, R24, 0x20 ;  /* 0x0000002018187836 */ /* 0x000fe20000000000 */
[----:B------:R-:W-:Y:S01]  /*5640*/  SEL R7, R7, RZ, P0 ;  /* 0x000000ff07077207 */ /* 0x000fe20000000000 */
[----:B------:R-:W-:Y:S01]  /*5650*/  VIADD R23, R23, 0x40 ;  /* 0x0000004017177836 */ /* 0x000fe20000000000 */
[----:B------:R0:W-:Y:S01]  /*5660*/  UTMALDG.3D [UR8], [UR22], desc[UR30] ;  /* 0x00001e08160075b4 */ /* 0x0001e20008011000 */
[----:B------:R-:W-:Y:S01]  /*5670*/  LOP3.LUT R3, R3, R6, RZ, 0x3c, !PT ;  /* 0x0000000603037212 */ /* 0x000fe200078e3cff */
[----:B------:R0:W-:Y:S02]  /*5680*/  UTMALDG.3D.MULTICAST [UR24], [UR36], UR13, desc[UR30] ;  /* 0x00001e18240073b4 */ /* 0x0001e4000801180d */
[----:B0-----:R-:W-:Y:S05]  /*5690*/  @P1 BRA `(.L_x_104) ;  /* 0xfffffffc00141947 */ /* 0x001fea000383ffff */
.L_x_101:
[----:B------:R-:W-:Y:S05]  /*56a0*/  BSYNC B1 ;  /* 0x0000000000017941 */ /* 0x000fea0003800000 */
.L_x_100:
[----:B------:R-:W-:Y:S01]  /*56b0*/  LOP3.LUT P1, RZ, R16, 0xff, RZ, 0xc0, !PT ;  /* 0x000000ff10ff7812 */ /* 0x000fe2000782c0ff */
[C---:B------:R-:W-:Y:S01]  /*56c0*/  IMAD.IADD R15, R10.reuse, 0x1, R15 ;  /* 0x000000010a0f7824 */ /* 0x040fe200078e020f */
[----:B------:R-:W-:Y:S01]  /*56d0*/  ULDC.64 UR8, c[0x0][0x750] ;  /* 0x0001d40000087ab9 */ /* 0x000fe20000000a00 */
[C---:B------:R-:W-:Y:S01]  /*56e0*/  ISETP.GE.U32.AND P2, PT, R10.reuse, 0x19, PT ;  /* 0x000000190a00780c */ /* 0x040fe20003f46070 */
[----:B------:R-:W-:Y:S01]  /*56f0*/  BSSY B1, `(.L_x_105) ;  /* 0x000006a000017945 */ /* 0x000fe20003800000 */
[----:B------:R-:W-:Y:S01]  /*5700*/  IMAD.MOV.U32 R17, RZ, RZ, -0x1 ;  /* 0xffffffffff117424 */ /* 0x000fe200078e00ff */
[----:B------:R-:W-:Y:S02]  /*5710*/  ISETP.GT.U32.AND P0, PT, R15, 0x18, PT ;  /* 0x000000180f00780c */ /* 0x000fe40003f04070 */
[----:B------:R-:W-:Y:S02]  /*5720*/  PRMT R16, RZ, 0x7610, R16 ;  /* 0x00007610ff107816 */ /* 0x000fe40000000010 */
[----:B------:R-:W-:-:S03]  /*5730*/  ISETP.LT.U32.AND P0, PT, R10, 0x19, P0 ;  /* 0x000000190a00780c */ /* 0x000fc60000701070 */
[----:B------:R-:W0:Y:S01]  /*5740*/  @P1 S2R R3, SR_CgaCtaId ;  /* 0x0000000000031919 */ /* 0x000e220000008800 */
[----:B------:R-:W-:-:S04]  /*5750*/  @P1 MOV R2, 0x400 ;  /* 0x0000040000021802 */ /* 0x000fc80000000f00 */
[----:B0-----:R-:W-:Y:S01]  /*5760*/  @P1 LEA R6, R3, R2, 0x18 ;  /* 0x0000000203061211 */ /* 0x001fe200078ec0ff */
[----:B------:R-:W-:Y:S01]  /*5770*/  IMAD.WIDE.U32 R2, R15, 0x51eb851f, RZ ;  /* 0x51eb851f0f027825 */ /* 0x000fe200078e00ff */
[----:B------:R-:W-:Y:S02]  /*5780*/  SEL R2, RZ, 0x1, !P0 ;  /* 0x00000001ff027807 */ /* 0x000fe40004000000 */
[----:B------:R0:W-:Y:S01]  /*5790*/  @P1 SYNCS.ARRIVE.TRANS64.A1T0 RZ, [R6+URZ+0x1a8], RZ ;  /* 0x0001a8ff06ff19a7 */ /* 0x0001e2000810003f */
[----:B------:R-:W-:Y:S02]  /*57a0*/  IADD3 R4, P1, R4, UR32, RZ ;  /* 0x0000002004047c10 */ /* 0x000fe4000ff3e0ff */
[----:B------:R-:W-:Y:S01]  /*57b0*/  LOP3.LUT R9, R9, R2, RZ, 0x3c, !PT ;  /* 0x0000000209097212 */ /* 0x000fe200078e3cff */
[----:B------:R-:W-:Y:S01]  /*57c0*/  IMAD.MOV.U32 R2, RZ, RZ, -0x1 ;  /* 0xffffffffff027424 */ /* 0x000fe200078e00ff */
[----:B------:R-:W-:Y:S02]  /*57d0*/  IADD3.X R5, R5, UR4, RZ, P1, !PT ;  /* 0x0000000405057c10 */ /* 0x000fe40008ffe4ff */
[----:B------:R-:W-:-:S02]  /*57e0*/  ISETP.GE.U32.AND P0, PT, R4, UR8, PT ;  /* 0x0000000804007c0c */ /* 0x000fc4000bf06070 */
[----:B0-----:R-:W-:Y:S02]  /*57f0*/  SHF.R.U32.HI R6, RZ, 0x3, R3 ;  /* 0x00000003ff067819 */ /* 0x001fe40000011603 */
[----:B------:R-:W-:Y:S02]  /*5800*/  ISETP.GE.U32.AND.EX P0, PT, R5, UR9, PT, P0 ;  /* 0x0000000905007c0c */ /* 0x000fe4000bf06100 */
[----:B------:R-:W-:Y:S01]  /*5810*/  @P2 LOP3.LUT R9, R9, 0x1, R6, 0x78, !PT ;  /* 0x0000000109092812 */ /* 0x000fe200078e7806 */
[----:B------:R-:W-:Y:S01]  /*5820*/  IMAD R15, R6, -0x19, R15 ;  /* 0xffffffe7060f7824 */ /* 0x000fe200078e020f */
[----:B------:R-:W-:Y:S01]  /*5830*/  PRMT R3, RZ, 0x7610, R3 ;  /* 0x00007610ff037816 */ /* 0x000fe20000000003 */
[----:B------:R-:W-:-:S08]  /*5840*/  IMAD.MOV.U32 R6, RZ, RZ, -0x1 ;  /* 0xffffffffff067424 */ /* 0x000fd000078e00ff */
[----:B------:R-:W-:Y:S05]  /*5850*/  @P0 BRA `(.L_x_106) ;  /* 0x00000004004c0947 */ /* 0x000fea0003800000 */
[----:B------:R-:W0:Y:S01]  /*5860*/  S2R R18, SR_CTAID.X ;  /* 0x0000000000127919 */ /* 0x000e220000002500 */
[----:B------:R-:W-:Y:S01]  /*5870*/  ULDC.64 UR8, c[0x0][0x728] ;  /* 0x0001ca0000087ab9 */ /* 0x000fe20000000a00 */
[----:B------:R-:W-:Y:S01]  /*5880*/  ULDC UR11, c[0x0][0x730] ;  /* 0x0001cc00000b7ab9 */ /* 0x000fe20000000800 */
[----:B------:R-:W-:Y:S01]  /*5890*/  ISETP.NE.U32.AND P0, PT, RZ, UR8, PT ;  /* 0x00000008ff007c0c */ /* 0x000fe2000bf05070 */
[----:B------:R-:W1:Y:S01]  /*58a0*/  S2R R19, SR_CTAID.Y ;  /* 0x0000000000137919 */ /* 0x000e620000002600 */
[----:B------:R-:W-:Y:S01]  /*58b0*/  ULDC UR12, c[0x0][0x150] ;  /* 0x00005400000c7ab9 */ /* 0x000fe20000000800 */
[----:B------:R-:W-:Y:S01]  /*58c0*/  IMAD.MOV.U32 R2, RZ, RZ, R4 ;  /* 0x000000ffff027224 */ /* 0x000fe200078e0004 */
[----:B------:R-:W-:Y:S01]  /*58d0*/  ISETP.NE.AND.EX P0, PT, RZ, UR9, PT, P0 ;  /* 0x00000009ff007c0c */ /* 0x000fe2000bf05300 */
[----:B------:R-:W-:Y:S01]  /*58e0*/  IMAD.MOV.U32 R3, RZ, RZ, R5 ;  /* 0x000000ffff037224 */ /* 0x000fe200078e0005 */
[----:B0-----:R-:W-:-:S11]  /*58f0*/  I2FP.F32.U32 R20, R18 ;  /* 0x0000001200147245 */ /* 0x001fd60000201000 */
[----:B------:R-:W-:Y:S05]  /*5900*/  @!P0 BRA `(.L_x_107) ;  /* 0x0000000000288947 */ /* 0x000fea0003800000 */
[----:B------:R-:W-:Y:S02]  /*5910*/  ULDC UR10, c[0x0][0x734] ;  /* 0x0001cd00000a7ab9 */ /* 0x000fe40000000800 */
[----:B------:R-:W-:-:S05]  /*5920*/  IADD3 R3, P0, R4, UR10, RZ ;  /* 0x0000000a04037c10 */ /* 0x000fca000ff1e0ff */
[----:B------:R-:W-:-:S04]  /*5930*/  IMAD.X R17, RZ, RZ, R5, P0 ;  /* 0x000000ffff117224 */ /* 0x000fc800000e0605 */
[----:B------:R-:W-:-:S04]  /*5940*/  IMAD.WIDE.U32 R6, R17, UR8, RZ ;  /* 0x0000000811067c25 */ /* 0x000fc8000f8e00ff */
[----:B------:R-:W-:-:S04]  /*5950*/  IMAD.WIDE.U32 R6, P0, R3, UR9, R6 ;  /* 0x0000000903067c25 */ /* 0x000fc8000f800006 */
[----:B------:R-:W-:-:S04]  /*5960*/  IMAD.WIDE.U32 R2, R3, UR8, RZ ;  /* 0x0000000803027c25 */ /* 0x000fc8000f8e00ff */
[----:B------:R-:W-:Y:S01]  /*5970*/  IMAD.MOV.U32 R2, RZ, RZ, R7 ;  /* 0x000000ffff027224 */ /* 0x000fe200078e0007 */
[----:B------:R-:W-:Y:S01]  /*5980*/  IADD3 RZ, P1, R3, R6, RZ ;  /* 0x0000000603ff7210 */ /* 0x000fe20007f3e0ff */
[----:B------:R-:W-:-:S04]  /*5990*/  IMAD.X R3, RZ, RZ, RZ, P0 ;  /* 0x000000ffff037224 */ /* 0x000fc800000e06ff */
[----:B------:R-:W-:-:S08]  /*59a0*/  IMAD.WIDE.U32.X R2, R17, UR9, R2, P1 ;  /* 0x0000000911027c25 */ /* 0x000fd000088e0402 */
.L_x_107:
[--C-:B------:R-:W-:Y:S01]  /*59b0*/  SHF.R.U64 R17, R2, UR11, R3.reuse ;  /* 0x0000000b02117c19 */ /* 0x100fe20008001203 */
[----:B------:R-:W-:Y:S01]  /*59c0*/  FMUL R20, R20, UR12 ;  /* 0x0000000c14147c20 */ /* 0x000fe20008400000 */
[----:B------:R-:W0:Y:S01]  /*59d0*/  LDC R21, c[0x0][0x144] ;  /* 0x00005100ff157b82 */ /* 0x000e220000000800 */
[----:B-1----:R-:W-:Y:S01]  /*59e0*/  I2FP.F32.U32 R6, R19 ;  /* 0x0000001300067245 */ /* 0x002fe20000201000 */
[----:B------:R-:W-:Y:S01]  /*59f0*/  ULDC UR10, c[0x0][0x154] ;  /* 0x00005500000a7ab9 */ /* 0x000fe20000000800 */
[----:B------:R-:W-:Y:S01]  /*5a00*/  SHF.R.U32.HI R2, RZ, UR11, R3 ;  /* 0x0000000bff027c19 */ /* 0x000fe20008011603 */
[----:B------:R-:W-:Y:S01]  /*5a10*/  ULDC.64 UR8, c[0x0][0x720] ;  /* 0x0001c80000087ab9 */ /* 0x000fe20000000a00 */
[----:B------:R-:W-:Y:S01]  /*5a20*/  IADD3 R3, P0, RZ, -R17, RZ ;  /* 0x80000011ff037210 */ /* 0x000fe20007f1e0ff */
[----:B------:R-:W1:Y:S01]  /*5a30*/  F2I.U32.TRUNC.NTZ R20, R20 ;  /* 0x0000001400147305 */ /* 0x000e62000020f000 */
[----:B------:R-:W-:Y:S01]  /*5a40*/  FMUL R6, R6, UR10 ;  /* 0x0000000a06067c20 */ /* 0x000fe20008400000 */
[----:B------:R-:W2:Y:S01]  /*5a50*/  LDC R22, c[0x0][0x148] ;  /* 0x00005200ff167b82 */ /* 0x000ea20000000800 */
[----:B------:R-:W-:Y:S01]  /*5a60*/  ULDC.64 UR10, c[0x0][0x740] ;  /* 0x0001d000000a7ab9 */ /* 0x000fe20000000a00 */
[----:B------:R-:W-:Y:S01]  /*5a70*/  IMAD.X R2, RZ, RZ, ~R2, P0 ;  /* 0x000000ffff027224 */ /* 0x000fe200000e0e02 */
[----:B------:R-:W-:-:S03]  /*5a80*/  ISETP.NE.U32.AND P0, PT, RZ, UR10, PT ;  /* 0x0000000aff007c0c */ /* 0x000fc6000bf05070 */
[----:B------:R-:W-:Y:S01]  /*5a90*/  IMAD R2, R2, UR8, RZ ;  /* 0x0000000802027c24 */ /* 0x000fe2000f8e02ff */
[----:B------:R-:W3:Y:S01]  /*5aa0*/  F2I.U32.TRUNC.NTZ R6, R6 ;  /* 0x0000000600067305 */ /* 0x000ee2000020f000 */
[----:B------:R-:W-:Y:S02]  /*5ab0*/  ISETP.NE.AND.EX P0, PT, RZ, UR11, PT, P0 ;  /* 0x0000000bff007c0c */ /* 0x000fe4000bf05300 */
[C---:B------:R-:W-:Y:S02]  /*5ac0*/  IMAD R7, R3.reuse, UR9, R2 ;  /* 0x0000000903077c24 */ /* 0x040fe4000f8e0202 */
[----:B------:R-:W-:Y:S01]  /*5ad0*/  IMAD.WIDE.U32 R2, R3, UR8, R4 ;  /* 0x0000000803027c25 */ /* 0x000fe2000f8e0004 */
[----:B------:R-:W-:-:S03]  /*5ae0*/  ULDC UR8, c[0x0][0x718] ;  /* 0x0001c60000087ab9 */ /* 0x000fc60000000800 */
[----:B-1----:R-:W-:Y:S02]  /*5af0*/  IMAD.MOV R20, RZ, RZ, -R20 ;  /* 0x000000ffff147224 */ /* 0x002fe400078e0a14 */
[----:B------:R-:W-:Y:S02]  /*5b00*/  IMAD.IADD R3, R3, 0x1, R7 ;  /* 0x0000000103037824 */ /* 0x000fe400078e0207 */
[----:B0-----:R-:W-:-:S03]  /*5b10*/  IMAD R18, R21, R20, R18 ;  /* 0x0000001415127224 */ /* 0x001fc600078e0212 */
[--C-:B------:R-:W-:Y:S01]  /*5b20*/  SHF.R.U64 R20, R2, UR8, R3.reuse ;  /* 0x0000000802147c19 */ /* 0x100fe20008001203 */
[----:B---3--:R-:W-:Y:S01]  /*5b30*/  IMAD.MOV R2, RZ, RZ, -R6 ;  /* 0x000000ffff027224 */ /* 0x008fe200078e0a06 */
[----:B------:R-:W-:Y:S01]  /*5b40*/  SHF.R.U32.HI R3, RZ, UR8, R3 ;  /* 0x00000008ff037c19 */ /* 0x000fe20008011603 */
[----:B------:R-:W-:Y:S02]  /*5b50*/  ULDC UR8, c[0x0][0x708] ;  /* 0x0001c20000087ab9 */ /* 0x000fe40000000800 */
[----:B--2---:R-:W-:Y:S01]  /*5b60*/  @P4 IMAD R18, R22, R2, R19 ;  /* 0x0000000216124224 */ /* 0x004fe200078e0213 */
[--C-:B------:R-:W-:Y:S02]  /*5b70*/  SHF.R.U64 R22, R20, UR8, R3.reuse ;  /* 0x0000000814167c19 */ /* 0x100fe40008001203 */
[----:B------:R-:W-:Y:S01]  /*5b80*/  SHF.R.U32.HI R3, RZ, UR8, R3 ;  /* 0x00000008ff037c19 */ /* 0x000fe20008011603 */
[----:B------:R-:W-:-:S03]  /*5b90*/  ULDC UR8, c[0x0][0x758] ;  /* 0x0001d60000087ab9 */ /* 0x000fc60000000800 */
[--C-:B------:R-:W-:Y:S02]  /*5ba0*/  SHF.R.U64 R19, R22, UR8, R3.reuse ;  /* 0x0000000816137c19 */ /* 0x100fe40008001203 */
[----:B------:R-:W-:-:S03]  /*5bb0*/  SHF.R.U32.HI R21, RZ, UR8, R3 ;  /* 0x00000008ff157c19 */ /* 0x000fc60008011603 */
[----:B------:R-:W-:Y:S02]  /*5bc0*/  IMAD.MOV.U32 R6, RZ, RZ, R19 ;  /* 0x000000ffff067224 */ /* 0x000fe400078e0013 */
[----:B------:R-:W-:Y:S01]  /*5bd0*/  IMAD.MOV.U32 R3, RZ, RZ, R21 ;  /* 0x000000ffff037224 */ /* 0x000fe200078e0015 */
[----:B------:R-:W-:Y:S06]  /*5be0*/  @!P0 BRA `(.L_x_108) ;  /* 0x00000000002c8947 */ /* 0x000fec0003800000 */
        /* <DEDUP_REMOVED lines=9> */
[----:B------:R-:W-:-:S04]  /*5c80*/  IMAD.WIDE.U32.X R2, R21, UR11, R2, P1 ;  /* 0x0000000b15027c25 */ /* 0x000fc800088e0402 */
[----:B------:R-:W-:-:S07]  /*5c90*/  IMAD.MOV.U32 R6, RZ, RZ, R2 ;  /* 0x000000ffff067224 */ /* 0x000fce00078e0002 */
.L_x_108:
[----:B------:R-:W-:Y:S01]  /*5ca0*/  ULDC UR8, c[0x0][0x748] ;  /* 0x0001d20000087ab9 */ /* 0x000fe20000000800 */
[----:B------:R-:W-:Y:S01]  /*5cb0*/  LOP3.LUT R2, R22, UR7, RZ, 0xc0, !PT ;  /* 0x0000000716027c12 */ /* 0x000fe2000f8ec0ff */
[----:B------:R-:W-:Y:S01]  /*5cc0*/  ULDC UR9, c[0x0][0x710] ;  /* 0x0001c40000097ab9 */ /* 0x000fe20000000800 */
[----:B------:R-:W-:Y:S01]  /*5cd0*/  SHF.R.U64 R3, R6, UR8, R3 ;  /* 0x0000000806037c19 */ /* 0x000fe20008001203 */
[----:B------:R-:W-:Y:S01]  /*5ce0*/  ULDC UR8, c[0x0][0x738] ;  /* 0x0001ce0000087ab9 */ /* 0x000fe20000000800 */
[----:B------:R-:W-:-:S03]  /*5cf0*/  LOP3.LUT R20, R20, UR5, RZ, 0xc0, !PT ;  /* 0x0000000514147c12 */ /* 0x000fc6000f8ec0ff */
[----:B------:R-:W-:Y:S02]  /*5d00*/  IMAD.MOV R6, RZ, RZ, -R3 ;  /* 0x000000ffff067224 */ /* 0x000fe400078e0a03 */
[----:B------:R-:W-:Y:S02]  /*5d10*/  IMAD R3, R3, UR6, R2 ;  /* 0x0000000603037c24 */ /* 0x000fe4000f8e0202 */
[----:B------:R-:W-:Y:S01]  /*5d20*/  IMAD R19, R6, UR8, R19 ;  /* 0x0000000806137c24 */ /* 0x000fe2000f8e0213 */
[----:B------:R-:W-:Y:S01]  /*5d30*/  ULDC UR8, c[0x0][0x700] ;  /* 0x0001c00000087ab9 */ /* 0x000fe20000000800 */
[----:B------:R-:W-:Y:S02]  /*5d40*/  IMAD R18, R3, UR9, R18 ;  /* 0x0000000903127c24 */ /* 0x000fe4000f8e0212 */
[----:B------:R-:W-:Y:S02]  /*5d50*/  IMAD R19, R19, UR8, R20 ;  /* 0x0000000813137c24 */ /* 0x000fe4000f8e0214 */
[----:B------:R-:W-:-:S03]  /*5d60*/  IMAD.MOV.U32 R3, RZ, RZ, 0x1 ;  /* 0x00000001ff037424 */ /* 0x000fc600078e00ff */
[----:B------:R-:W-:Y:S02]  /*5d70*/  SEL R2, R19, R18, !P4 ;  /* 0x0000001213027207 */ /* 0x000fe40006000000 */
[----:B------:R-:W-:-:S07]  /*5d80*/  SEL R6, R18, R19, !P4 ;  /* 0x0000001312067207 */ /* 0x000fce0006000000 */
.L_x_106:
[----:B------:R-:W-:Y:S05]  /*5d90*/  BSYNC B1 ;  /* 0x0000000000017941 */ /* 0x000fea0003800000 */
.L_x_105:
[----:B------:R-:W-:-:S13]  /*5da0*/  LOP3.LUT P0, RZ, R3, 0xff, RZ, 0xc0, !PT ;  /* 0x000000ff03ff7812 */ /* 0x000fda000780c0ff */
[----:B------:R-:W-:Y:S05]  /*5db0*/  @P0 BRA `(.L_x_109) ;  /* 0xfffffff400140947 */ /* 0x000fea000383ffff */
[----:B------:R-:W-:Y:S05]  /*5dc0*/  BSYNC B0 ;  /* 0x0000000000007941 */ /* 0x000fea0003800000 */
.L_x_98:
[----:B------:R-:W-:-:S03]  /*5dd0*/  UMOV UR8, 0xffffffff ;  /* 0xffffffff00087882 */ /* 0x000fc60000000000 */
[----:B------:R-:W-:Y:S05]  /*5de0*/  BRA.DIV UR8, `(.L_x_110) ;  /* 0x0000000e08f87947 */ /* 0x000fea000b800000 */
[----:B------:R-:W-:-:S13]  /*5df0*/  ELECT P0, URZ, PT ;  /* 0x00000000003f782f */ /* 0x000fda0003800000 */
.L_x_145:
[----:B------:R-:W-:Y:S04]  /*5e00*/  BSSY B0, `(.L_x_111) ;  /* 0x00000e8000007945 */ /* 0x000fe80003800000 */
[----:B------:R-:W-:Y:S05]  /*5e10*/  @!P0 BRA `(.L_x_112) ;  /* 0x0000000c00988947 */ /* 0x000fea0003800000 */
[----:B------:R-:W-:-:S04]  /*5e20*/  LOP3.LUT R0, R0, 0x2, RZ, 0xfc, !PT ;  /* 0x0000000200007812 */ /* 0x000fc800078efcff */
[----:B------:R-:W-:-:S13]  /*5e30*/  ISETP.NE.AND P0, PT, R0, 0x3, PT ;  /* 0x000000030000780c */ /* 0x000fda0003f05270 */
[----:B------:R-:W-:Y:S05]  /*5e40*/  @!P0 BRA `(.L_x_113) ;  /* 0x0000000000048947 */ /* 0x000fea0003800000 */
[----:B------:R-:W-:Y:S01]  /*5e50*/  BPT.TRAP 0x1 ;  /* 0x000000040000795c */ /* 0x000fe20000300000 */
.L_x_113:
[----:B------:R-:W0:Y:S01]  /*5e60*/  S2R R3, SR_CgaCtaId ;  /* 0x0000000000037919 */ /* 0x000e220000008800 */
[----:B------:R-:W-:-:S04]  /*5e70*/  MOV R0, 0x400 ;  /* 0x0000040000007802 */ /* 0x000fc80000000f00 */
[----:B0-----:R-:W-:Y:S02]  /*5e80*/  LEA R0, R3, R0, 0x18 ;  /* 0x0000000003007211 */ /* 0x001fe400078ec0ff */
[----:B------:R-:W-:-:S03]  /*5e90*/  SHF.L.U32 R3, R9, 0x1f, RZ ;  /* 0x0000001f09037819 */ /* 0x000fc600000006ff */
[----:B------:R-:W-:-:S04]  /*5ea0*/  VIADD R0, R0, 0xc8 ;  /* 0x000000c800007836 */ /* 0x000fc80000000000 */
[C---:B------:R-:W-:Y:S02]  /*5eb0*/  IMAD R6, R15.reuse, 0x8, R0 ;  /* 0x000000080f067824 */ /* 0x040fe400078e0200 */
[----:B------:R-:W-:Y:S02]  /*5ec0*/  VIADD R15, R15, 0x1 ;  /* 0x000000010f0f7836 */ /* 0x000fe40000000000 */
[----:B------:R-:W0:Y:S03]  /*5ed0*/  SYNCS.PHASECHK.TRANS64.TRYWAIT P0, [R6+URZ], R3 ;  /* 0x00000003060075a7 */ /* 0x000e26000800017f */
[----:B------:R-:W-:-:S04]  /*5ee0*/  ISETP.NE.AND P1, PT, R15, 0x19, PT ;  /* 0x000000190f00780c */ /* 0x000fc80003f25270 */
[----:B------:R-:W-:Y:S02]  /*5ef0*/  SEL R2, RZ, 0x1, P1 ;  /* 0x00000001ff027807 */ /* 0x000fe40000800000 */
[----:B------:R-:W-:Y:S02]  /*5f00*/  SEL R15, R15, RZ, P1 ;  /* 0x000000ff0f0f7207 */ /* 0x000fe40000800000 */
[----:B------:R-:W-:-:S03]  /*5f10*/  LOP3.LUT R8, R9, R2, RZ, 0x3c, !PT ;  /* 0x0000000209087212 */ /* 0x000fc600078e3cff */
[----:B------:R-:W-:Y:S01]  /*5f20*/  IMAD R7, R15, 0x8, R0 ;  /* 0x000000080f077824 */ /* 0x000fe200078e0200 */
[----:B------:R-:W-:Y:S01]  /*5f30*/  SHF.L.U32 R4, R8, 0x1f, RZ ;  /* 0x0000001f08047819 */ /* 0x000fe200000006ff */
[----:B0-----:R-:W-:Y:S06]  /*5f40*/  @!P0 BRA `(.L_x_114) ;  /* 0x0000000c00c08947 */ /* 0x001fec0003800000 */
.L_x_146:
[----:B------:R-:W1:Y:S01]  /*5f50*/  SYNCS.PHASECHK.TRANS64.TRYWAIT P0, [R7+URZ], R4 ;  /* 0x00000004070075a7 */ /* 0x000e62000800017f */
[----:B------:R-:W-:-:S05]  /*5f60*/  VIADD R2, R15, 0x1 ;  /* 0x000000010f027836 */ /* 0x000fca0000000000 */
[----:B------:R-:W-:-:S04]  /*5f70*/  ISETP.NE.AND P1, PT, R2, 0x19, PT ;  /* 0x000000190200780c */ /* 0x000fc80003f25270 */
[----:B0-----:R-:W-:Y:S02]  /*5f80*/  SEL R3, RZ, 0x1, P1 ;  /* 0x00000001ff037807 */ /* 0x001fe40000800000 */
[----:B------:R-:W-:Y:S02]  /*5f90*/  SEL R9, R2, RZ, P1 ;  /* 0x000000ff02097207 */ /* 0x000fe40000800000 */
[----:B------:R-:W-:-:S03]  /*5fa0*/  LOP3.LUT R8, R8, R3, RZ, 0x3c, !PT ;  /* 0x0000000308087212 */ /* 0x000fc600078e3cff */
[----:B------:R-:W-:Y:S01]  /*5fb0*/  IMAD R6, R9, 0x8, R0 ;  /* 0x0000000809067824 */ /* 0x000fe200078e0200 */
[----:B------:R-:W-:Y:S01]  /*5fc0*/  SHF.L.U32 R5, R8, 0x1f, RZ ;  /* 0x0000001f08057819 */ /* 0x000fe200000006ff */
[----:B-1----:R-:W-:Y:S06]  /*5fd0*/  @!P0 BRA `(.L_x_115) ;  /* 0x0000000c00b08947 */ /* 0x002fec0003800000 */
.L_x_147:
[----:B------:R-:W1:Y:S01]  /*5fe0*/  SYNCS.PHASECHK.TRANS64.TRYWAIT P0, [R6+URZ], R5 ;  /* 0x00000005060075a7 */ /* 0x000e62000800017f */
[----:B------:R-:W-:-:S05]  /*5ff0*/  VIADD R2, R9, 0x1 ;  /* 0x0000000109027836 */ /* 0x000fca0000000000 */
[----:B------:R-:W-:-:S04]  /*6000*/  ISETP.NE.AND P1, PT, R2, 0x19, PT ;  /* 0x000000190200780c */ /* 0x000fc80003f25270 */
[----:B------:R-:W-:Y:S02]  /*6010*/  SEL R3, RZ, 0x1, P1 ;  /* 0x00000001ff037807 */ /* 0x000fe40000800000 */
[----:B0-----:R-:W-:Y:S02]  /*6020*/  SEL R7, R2, RZ, P1 ;  /* 0x000000ff02077207 */ /* 0x001fe40000800000 */
[----:B------:R-:W-:-:S03]  /*6030*/  LOP3.LUT R8, R8, R3, RZ, 0x3c, !PT ;  /* 0x0000000308087212 */ /* 0x000fc600078e3cff */
[----:B------:R-:W-:Y:S01]  /*6040*/  IMAD R9, R7, 0x8, R0 ;  /* 0x0000000807097824 */ /* 0x000fe200078e0200 */
[----:B------:R-:W-:Y:S01]  /*6050*/  SHF.L.U32 R4, R8, 0x1f, RZ ;  /* 0x0000001f08047819 */ /* 0x000fe200000006ff */
[----:B-1----:R-:W-:Y:S06]  /*6060*/  @!P0 BRA `(.L_x_116) ;  /* 0x0000000c00a08947 */ /* 0x002fec0003800000 */
.L_x_148:
[----:B------:R-:W1:Y:S01]  /*6070*/  SYNCS.PHASECHK.TRANS64.TRYWAIT P0, [R9+URZ], R4 ;  /* 0x00000004090075a7 */ /* 0x000e62000800017f */
[----:B------:R-:W-:-:S05]  /*6080*/  VIADD R2, R7, 0x1 ;  /* 0x0000000107027836 */ /* 0x000fca0000000000 */
[----:B------:R-:W-:-:S04]  /*6090*/  ISETP.NE.AND P1, PT, R2, 0x19, PT ;  /* 0x000000190200780c */ /* 0x000fc80003f25270 */
[----:B------:R-:W-:Y:S02]  /*60a0*/  SEL R3, RZ, 0x1, P1 ;  /* 0x00000001ff037807 */ /* 0x000fe40000800000 */
[----:B------:R-:W-:Y:S02]  /*60b0*/  SEL R7, R2, RZ, P1 ;  /* 0x000000ff02077207 */ /* 0x000fe40000800000 */
[----:B------:R-:W-:-:S03]  /*60c0*/  LOP3.LUT R8, R8, R3, RZ, 0x3c, !PT ;  /* 0x0000000308087212 */ /* 0x000fc600078e3cff */
[----:B0-----:R-:W-:Y:S01]  /*60d0*/  IMAD R6, R7, 0x8, R0 ;  /* 0x0000000807067824 */ /* 0x001fe200078e0200 */
[----:B------:R-:W-:Y:S01]  /*60e0*/  SHF.L.U32 R5, R8, 0x1f, RZ ;  /* 0x0000001f08057819 */ /* 0x000fe200000006ff */
[----:B-1----:R-:W-:Y:S06]  /*60f0*/  @!P0 BRA `(.L_x_117) ;  /* 0x0000000c00908947 */ /* 0x002fec0003800000 */
.L_x_149:
        /* <DEDUP_REMOVED lines=9> */
.L_x_150:
        /* <DEDUP_REMOVED lines=9> */
.L_x_151:
        /* <DEDUP_REMOVED lines=9> */
.L_x_152:
        /* <DEDUP_REMOVED lines=9> */
.L_x_153:
        /* <DEDUP_REMOVED lines=9> */
.L_x_154:
        /* <DEDUP_REMOVED lines=9> */
.L_x_155:
        /* <DEDUP_REMOVED lines=9> */
.L_x_156:
        /* <DEDUP_REMOVED lines=9> */
.L_x_157:
        /* <DEDUP_REMOVED lines=9> */
.L_x_158:
        /* <DEDUP_REMOVED lines=9> */
.L_x_159:
        /* <DEDUP_REMOVED lines=9> */
.L_x_160:
        /* <DEDUP_REMOVED lines=9> */
.L_x_161:
        /* <DEDUP_REMOVED lines=9> */
.L_x_162:
        /* <DEDUP_REMOVED lines=9> */
.L_x_163:
        /* <DEDUP_REMOVED lines=9> */
.L_x_164:
        /* <DEDUP_REMOVED lines=9> */
.L_x_165:
        /* <DEDUP_REMOVED lines=9> */
.L_x_166:
[----:B------:R-:W1:Y:S01]  /*6a90*/  SYNCS.PHASECHK.TRANS64.TRYWAIT P0, [R9+URZ], R4 ;  /* 0x00000004090075a7 */ /* 0x000e62000800017f */
[----:B------:R-:W-:-:S05]  /*6aa0*/  VIADD R2, R7, 0x1 ;  /* 0x0000000107027836 */ /* 0x000fca0000000000 */
[----:B------:R-:W-:-:S04]  /*6ab0*/  ISETP.NE.AND P1, PT, R2, 0x19, PT ;  /* 0x000000190200780c */ /* 0x000fc80003f25270 */
[----:B------:R-:W-:Y:S02]  /*6ac0*/  SEL R3, RZ, 0x1, P1 ;  /* 0x00000001ff037807 */ /* 0x000fe40000800000 */
[----:B------:R-:W-:Y:S02]  /*6ad0*/  SEL R7, R2, RZ, P1 ;  /* 0x000000ff02077207 */ /* 0x000fe40000800000 */
[----:B------:R-:W-:-:S03]  /*6ae0*/  LOP3.LUT R8, R8, R3, RZ, 0x3c, !PT ;  /* 0x0000000308087212 */ /* 0x000fc600078e3cff */
[----:B------:R-:W-:Y:S01]  /*6af0*/  IMAD R10, R7, 0x8, R0 ;  /* 0x00000008070a7824 */ /* 0x000fe200078e0200 */
[----:B0-----:R-:W-:Y:S01]  /*6b00*/  SHF.L.U32 R5, R8, 0x1f, RZ ;  /* 0x0000001f08057819 */ /* 0x001fe200000006ff */
[----:B-1----:R-:W-:Y:S06]  /*6b10*/  @!P0 BRA `(.L_x_135) ;  /* 0x0000000800708947 */ /* 0x002fec0003800000 */
.L_x_167:
[----:B------:R-:W1:Y:S01]  /*6b20*/  SYNCS.PHASECHK.TRANS64.TRYWAIT P0, [R10+URZ], R5 ;  /* 0x000000050a0075a7 */ /* 0x000e62000800017f */
[----:B------:R-:W-:-:S05]  /*6b30*/  VIADD R2, R7, 0x1 ;  /* 0x0000000107027836 */ /* 0x000fca0000000000 */
[----:B------:R-:W-:-:S04]  /*6b40*/  ISETP.NE.AND P1, PT, R2, 0x19, PT ;  /* 0x000000190200780c */ /* 0x000fc80003f25270 */
[----:B------:R-:W-:Y:S02]  /*6b50*/  SEL R3, RZ, 0x1, P1 ;  /* 0x00000001ff037807 */ /* 0x000fe40000800000 */
[----:B------:R-:W-:Y:S02]  /*6b60*/  SEL R7, R2, RZ, P1 ;  /* 0x000000ff02077207 */ /* 0x000fe40000800000 */
[----:B0-----:R-:W-:-:S03]  /*6b70*/  LOP3.LUT R9, R8, R3, RZ, 0x3c, !PT ;  /* 0x0000000308097212 */ /* 0x001fc600078e3cff */
[----:B------:R-:W-:Y:S01]  /*6b80*/  IMAD R11, R7, 0x8, R0 ;  /* 0x00000008070b7824 */ /* 0x000fe200078e0200 */
[----:B------:R-:W-:Y:S01]  /*6b90*/  SHF.L.U32 R6, R9, 0x1f, RZ ;  /* 0x0000001f09067819 */ /* 0x000fe200000006ff */
[----:B-1----:R-:W-:Y:S06]  /*6ba0*/  @!P0 BRA `(.L_x_136) ;  /* 0x0000000800608947 */ /* 0x002fec0003800000 */
.L_x_168:
[----:B------:R-:W1:Y:S01]  /*6bb0*/  SYNCS.PHASECHK.TRANS64.TRYWAIT P0, [R11+URZ], R6 ;  /* 0x000000060b0075a7 */ /* 0x000e62000800017f */
[----:B------:R-:W-:-:S05]  /*6bc0*/  VIADD R2, R7, 0x1 ;  /* 0x0000000107027836 */ /* 0x000fca0000000000 */
[----:B------:R-:W-:-:S04]  /*6bd0*/  ISETP.NE.AND P1, PT, R2, 0x19, PT ;  /* 0x000000190200780c */ /* 0x000fc80003f25270 */
[----:B------:R-:W-:Y:S02]  /*6be0*/  SEL R4, RZ, 0x1, P1 ;  /* 0x00000001ff047807 */ /* 0x000fe40000800000 */
[----:B------:R-:W-:Y:S02]  /*6bf0*/  SEL R3, R2, RZ, P1 ;  /* 0x000000ff02037207 */ /* 0x000fe40000800000 */
[----:B------:R-:W-:Y:S01]  /*6c00*/  LOP3.LUT R4, R9, R4, RZ, 0x3c, !PT ;  /* 0x0000000409047212 */ /* 0x000fe200078e3cff */
[----:B-1----:R-:W-:Y:S06]  /*6c10*/  @!P0 BRA `(.L_x_137) ;  /* 0x0000000800588947 */ /* 0x002fec0003800000 */
.L_x_169:
[----:B------:R-:W-:Y:S01]  /*6c20*/  IMAD R3, R3, 0x8, R0 ;  /* 0x0000000803037824 */ /* 0x000fe200078e0200 */
[----:B------:R-:W-:-:S07]  /*6c30*/  SHF.L.U32 R0, R4, 0x1f, RZ ;  /* 0x0000001f04007819 */ /* 0x000fce00000006ff */
.L_x_138:
[----:B--2---:R2:W3:Y:S02]  /*6c40*/  SYNCS.PHASECHK.TRANS64.TRYWAIT P0, [R3+URZ], R0 ;  /* 0x00000000030075a7 */ /* 0x0044e4000800017f */
[----:B---3--:R-:W-:Y:S05]  /*6c50*/  @!P0 NANOSLEEP.SYNCS 0x989680 ;  /* 0x009896800000895d */ /* 0x008fea0003900000 */
[----:B------:R-:W3:Y:S02]  /*6c60*/  @!P0 SYNCS.PHASECHK.TRANS64 P0, [R3+URZ], R0 ;  /* 0x00000000030085a7 */ /* 0x000ee4000800007f */
[----:B---3--:R-:W-:Y:S05]  /*6c70*/  @!P0 BRA `(.L_x_138) ;  /* 0xfffffffc00f08947 */ /* 0x008fea000383ffff */
.L_x_112:
[----:B------:R-:W-:Y:S05]  /*6c80*/  BSYNC B0 ;  /* 0x0000000000007941 */ /* 0x000fea0003800000 */
.L_x_111:
[----:B------:R-:W-:Y:S05]  /*6c90*/  EXIT ;  /* 0x000000000000794d */ /* 0x000fea0003800000 */
.L_x_22:
[----:B-1----:R-:W-:-:S04]  /*6ca0*/  IMAD.U32 R60, RZ, RZ, UR8 ;  /* 0x00000008ff3c7e24 */ /* 0x002fc8000f8e00ff */
[----:B------:R1:W4:Y:S03]  /*6cb0*/  SYNCS.PHASECHK.TRANS64.TRYWAIT P0, [R60+URZ], R59 ;  /* 0x0000003b3c0075a7 */ /* 0x000326000800017f */
[----:B----4-:R-:W-:Y:S05]  /*6cc0*/  @!P0 NANOSLEEP.SYNCS 0x989680 ;  /* 0x009896800000895d */ /* 0x010fea0003900000 */
[----:B------:R-:W4:Y:S02]  /*6cd0*/  @!P0 SYNCS.PHASECHK.TRANS64 P0, [R60+URZ], R59 ;  /* 0x0000003b3c0085a7 */ /* 0x000f24000800007f */
[----:B----4-:R-:W-:Y:S05]  /*6ce0*/  @!P0 BRA `(.L_x_22) ;  /* 0xfffffffc00ec8947 */ /* 0x010fea000383ffff */
[----:B------:R-:W-:Y:S05]  /*6cf0*/  BRA `(.L_x_21) ;  /* 0xffffffac007c7947 */ /* 0x000fea000383ffff */
.L_x_99:
[----:B------:R-:W-:Y:S01]  /*6d00*/  BSSY B1, `(.L_x_139) ;  /* 0x0000006000017945 */ /* 0x000fe20003800000 */
[----:B------:R-:W-:-:S07]  /*6d10*/  IMAD.MOV.U32 R3, RZ, RZ, -0x1 ;  /* 0xffffffffff037424 */ /* 0x000fce00078e00ff */
[----:B------:R-:W-:Y:S05]  /*6d20*/  WARPSYNC.COLLECTIVE R3, `(.L_x_140) ;  /* 0x00000000030c7348 */ /* 0x000fea0003c00000 */
[----:B------:R-:W-:Y:S02]  /*6d30*/  ELECT P0, UR62, PT ;  /* 0x00000000003e782f */ /* 0x000fe40003800000 */
[----:B------:R-:W-:Y:S01]  /*6d40*/  MOV R3, UR62 ;  /* 0x0000003e00037c02 */ /* 0x000fe20008000f00 */
[----:B------:R-:W-:Y:S10]  /*6d50*/  ENDCOLLECTIVE ;  /* 0x000000000000791b */ /* 0x000ff40003800000 */
.L_x_140:
[----:B------:R-:W-:Y:S05]  /*6d60*/  BSYNC B1 ;  /* 0x0000000000017941 */ /* 0x000fea0003800000 */
.L_x_139:
[----:B------:R-:W-:Y:S05]  /*6d70*/  BRA `(.L_x_141) ;  /* 0xffffffe400307947 */ /* 0x000fea000383ffff */
.L_x_102:
[----:B0-----:R0:W1:Y:S02]  /*6d80*/  SYNCS.PHASECHK.TRANS64.TRYWAIT P0, [R21+URZ+0xc8], R6 ;  /* 0x0000c806150075a7 */ /* 0x001064000800017f */
[----:B-1----:R-:W-:Y:S05]  /*6d90*/  @!P0 NANOSLEEP.SYNCS 0x989680 ;  /* 0x009896800000895d */ /* 0x002fea0003900000 */
[----:B------:R-:W1:Y:S02]  /*6da0*/  @!P0 SYNCS.PHASECHK.TRANS64 P0, [R21+URZ+0xc8], R6 ;  /* 0x0000c806150085a7 */ /* 0x000e64000800007f */
[----:B-1----:R-:W-:Y:S05]  /*6db0*/  @!P0 BRA `(.L_x_102) ;  /* 0xfffffffc00f08947 */ /* 0x002fea000383ffff */
[----:B------:R-:W-:Y:S05]  /*6dc0*/  BRA `(.L_x_142) ;  /* 0xffffffe4006c7947 */ /* 0x000fea000383ffff */
.L_x_110:
[----:B------:R-:W-:Y:S01]  /*6dd0*/  BSSY B0, `(.L_x_143) ;  /* 0x0000006000007945 */ /* 0x000fe20003800000 */
[----:B------:R-:W-:-:S07]  /*6de0*/  IMAD.MOV.U32 R3, RZ, RZ, -0x1 ;  /* 0xffffffffff037424 */ /* 0x000fce00078e00ff */
[----:B------:R-:W-:Y:S05]  /*6df0*/  WARPSYNC.COLLECTIVE R3, `(.L_x_144) ;  /* 0x00000000030c7348 */ /* 0x000fea0003c00000 */
[----:B------:R-:W-:Y:S02]  /*6e00*/  ELECT P0, UR62, PT ;  /* 0x00000000003e782f */ /* 0x000fe40003800000 */
[----:B------:R-:W-:Y:S01]  /*6e10*/  MOV R3, UR62 ;  /* 0x0000003e00037c02 */ /* 0x000fe20008000f00 */
[----:B------:R-:W-:Y:S10]  /*6e20*/  ENDCOLLECTIVE ;  /* 0x000000000000791b */ /* 0x000ff40003800000 */
.L_x_144:
[----:B------:R-:W-:Y:S05]  /*6e30*/  BSYNC B0 ;  /* 0x0000000000007941 */ /* 0x000fea0003800000 */
.L_x_143:
[----:B------:R-:W-:Y:S05]  /*6e40*/  BRA `(.L_x_145) ;  /* 0xffffffec00ec7947 */ /* 0x000fea000383ffff */
.L_x_114:
[----:B0-----:R0:W1:Y:S02]  /*6e50*/  SYNCS.PHASECHK.TRANS64.TRYWAIT P0, [R6+URZ], R3 ;  /* 0x00000003060075a7 */ /* 0x001064000800017f */
[----:B-1----:R-:W-:Y:S05]  /*6e60*/  @!P0 NANOSLEEP.SYNCS 0x989680 ;  /* 0x009896800000895d */ /* 0x002fea0003900000 */
[----:B------:R-:W1:Y:S02]  /*6e70*/  @!P0 SYNCS.PHASECHK.TRANS64 P0, [R6+URZ], R3 ;  /* 0x00000003060085a7 */ /* 0x000e64000800007f */
[----:B-1----:R-:W-:Y:S05]  /*6e80*/  @!P0 BRA `(.L_x_114) ;  /* 0xfffffffc00f08947 */ /* 0x002fea000383ffff */
[----:B------:R-:W-:Y:S05]  /*6e90*/  BRA `(.L_x_146) ;  /* 0xfffffff0002c7947 */ /* 0x000fea000383ffff */
.L_x_115:
[----:B0-----:R0:W1:Y:S02]  /*6ea0*/  SYNCS.PHASECHK.TRANS64.TRYWAIT P0, [R7+URZ], R4 ;  /* 0x00000004070075a7 */ /* 0x001064000800017f */
[----:B-1----:R-:W-:Y:S05]  /*6eb0*/  @!P0 NANOSLEEP.SYNCS 0x989680 ;  /* 0x009896800000895d */ /* 0x002fea0003900000 */
[----:B------:R-:W1:Y:S02]  /*6ec0*/  @!P0 SYNCS.PHASECHK.TRANS64 P0, [R7+URZ], R4 ;  /* 0x00000004070085a7 */ /* 0x000e64000800007f */
[----:B-1----:R-:W-:Y:S05]  /*6ed0*/  @!P0 BRA `(.L_x_115) ;  /* 0xfffffffc00f08947 */ /* 0x002fea000383ffff */
[----:B------:R-:W-:Y:S05]  /*6ee0*/  BRA `(.L_x_147) ;  /* 0xfffffff0003c7947 */ /* 0x000fea000383ffff */
.L_x_116:
[----:B0-----:R0:W1:Y:S02]  /*6ef0*/  SYNCS.PHASECHK.TRANS64.TRYWAIT P0, [R6+URZ], R5 ;  /* 0x00000005060075a7 */ /* 0x001064000800017f */
[----:B-1----:R-:W-:Y:S05]  /*6f00*/  @!P0 NANOSLEEP.SYNCS 0x989680 ;  /* 0x009896800000895d */ /* 0x002fea0003900000 */
[----:B------:R-:W1:Y:S02]  /*6f10*/  @!P0 SYNCS.PHASECHK.TRANS64 P0, [R6+URZ], R5 ;  /* 0x00000005060085a7 */ /* 0x000e64000800007f */
[----:B-1----:R-:W-:Y:S05]  /*6f20*/  @!P0 BRA `(.L_x_116) ;  /* 0xfffffffc00f08947 */ /* 0x002fea000383ffff */
[----:B------:R-:W-:Y:S05]  /*6f30*/  BRA `(.L_x_148) ;  /* 0xfffffff0004c7947 */ /* 0x000fea000383ffff */
.L_x_117:
[----:B0-----:R0:W1:Y:S02]  /*6f40*/  SYNCS.PHASECHK.TRANS64.TRYWAIT P0, [R9+URZ], R4 ;  /* 0x00000004090075a7 */ /* 0x001064000800017f */
[----:B-1----:R-:W-:Y:S05]  /*6f50*/  @!P0 NANOSLEEP.SYNCS 0x989680 ;  /* 0x009896800000895d */ /* 0x002fea0003900000 */
[----:B------:R-:W1:Y:S02]  /*6f60*/  @!P0 SYNCS.PHASECHK.TRANS64 P0, [R9+URZ], R4 ;  /* 0x00000004090085a7 */ /* 0x000e64000800007f */
[----:B-1----:R-:W-:Y:S05]  /*6f70*/  @!P0 BRA `(.L_x_117) ;  /* 0xfffffffc00f08947 */ /* 0x002fea000383ffff */
[----:B------:R-:W-:Y:S05]  /*6f80*/  BRA `(.L_x_149) ;  /* 0xfffffff0005c7947 */ /* 0x000fea000383ffff */
.L_x_118:
[----:B0-----:R0:W1:Y:S02]  /*6f90*/  SYNCS.PHASECHK.TRANS64.TRYWAIT P0, [R6+URZ], R5 ;  /* 0x00000005060075a7 */ /* 0x001064000800017f */
[----:B-1----:R-:W-:Y:S05]  /*6fa0*/  @!P0 NANOSLEEP.SYNCS 0x989680 ;  /* 0x009896800000895d */ /* 0x002fea0003900000 */
[----:B------:R-:W1:Y:S02]  /*6fb0*/  @!P0 SYNCS.PHASECHK.TRANS64 P0, [R6+URZ], R5 ;  /* 0x00000005060085a7 */ /* 0x000e64000800007f */
[----:B-1----:R-:W-:Y:S05]  /*6fc0*/  @!P0 BRA `(.L_x_118) ;  /* 0xfffffffc00f08947 */ /* 0x002fea000383ffff */
[----:B------:R-:W-:Y:S05]  /*6fd0*/  BRA `(.L_x_150) ;  /* 0xfffffff0006c7947 */ /* 0x000fea000383ffff */
.L_x_119:
[----:B0-----:R0:W1:Y:S02]  /*6fe0*/  SYNCS.PHASECHK.TRANS64.TRYWAIT P0, [R9+URZ], R4 ;  /* 0x00000004090075a7 */ /* 0x001064000800017f */
[----:B-1----:R-:W-:Y:S05]  /*6ff0*/  @!P0 NANOSLEEP.SYNCS 0x989680 ;  /* 0x009896800000895d */ /* 0x002fea0003900000 */
[----:B------:R-:W1:Y:S02]  /*7000*/  @!P0 SYNCS.PHASECHK.TRANS64 P0, [R9+URZ], R4 ;  /* 0x00000004090085a7 */ /* 0x000e64000800007f */
[----:B-1----:R-:W-:Y:S05]  /*7010*/  @!P0 BRA `(.L_x_119) ;  /* 0xfffffffc00f08947 */ /* 0x002fea000383ffff */
[----:B------:R-:W-:Y:S05]  /*7020*/  BRA `(.L_x_151) ;  /* 0xfffffff0007c7947 */ /* 0x000fea000383ffff */
.L_x_120:
[----:B0-----:R0:W1:Y:S02]  /*7030*/  SYNCS.PHASECHK.TRANS64.TRYWAIT P0, [R6+URZ], R5 ;  /* 0x00000005060075a7 */ /* 0x001064000800017f */
[----:B-1----:R-:W-:Y:S05]  /*7040*/  @!P0 NANOSLEEP.SYNCS 0x989680 ;  /* 0x009896800000895d */ /* 0x002fea0003900000 */
[----:B------:R-:W1:Y:S02]  /*7050*/  @!P0 SYNCS.PHASECHK.TRANS64 P0, [R6+URZ], R5 ;  /* 0x00000005060085a7 */ /* 0x000e64000800007f */
[----:B-1----:R-:W-:Y:S05]  /*7060*/  @!P0 BRA `(.L_x_120) ;  /* 0xfffffffc00f08947 */ /* 0x002fea000383ffff */
[----:B------:R-:W-:Y:S05]  /*7070*/  BRA `(.L_x_152) ;  /* 0xfffffff0008c7947 */ /* 0x000fea000383ffff */
.L_x_121:
[----:B0-----:R0:W1:Y:S02]  /*7080*/  SYNCS.PHASECHK.TRANS64.TRYWAIT P0, [R9+URZ], R4 ;  /* 0x00000004090075a7 */ /* 0x001064000800017f */
[----:B-1----:R-:W-:Y:S05]  /*7090*/  @!P0 NANOSLEEP.SYNCS 0x989680 ;  /* 0x009896800000895d */ /* 0x002fea0003900000 */
[----:B------:R-:W1:Y:S02]  /*70a0*/  @!P0 SYNCS.PHASECHK.TRANS64 P0, [R9+URZ], R4 ;  /* 0x00000004090085a7 */ /* 0x000e64000800007f */
[----:B-1----:R-:W-:Y:S05]  /*70b0*/  @!P0 BRA `(.L_x_121) ;  /* 0xfffffffc00f08947 */ /* 0x002fea000383ffff */
[----:B------:R-:W-:Y:S05]  /*70c0*/  BRA `(.L_x_153) ;  /* 0xfffffff0009c7947 */ /* 0x000fea000383ffff */
.L_x_122:
[----:B0-----:R0:W1:Y:S02]  /*70d0*/  SYNCS.PHASECHK.TRANS64.TRYWAIT P0, [R6+URZ], R5 ;  /* 0x00000005060075a7 */ /* 0x001064000800017f */
[----:B-1----:R-:W-:Y:S05]  /*70e0*/  @!P0 NANOSLEEP.SYNCS 0x989680 ;  /* 0x009896800000895d */ /* 0x002fea0003900000 */
[----:B------:R-:W1:Y:S02]  /*70f0*/  @!P0 SYNCS.PHASECHK.TRANS64 P0, [R6+URZ], R5 ;  /* 0x00000005060085a7 */ /* 0x000e64000800007f */
[----:B-1----:R-:W-:Y:S05]  /*7100*/  @!P0 BRA `(.L_x_122) ;  /* 0xfffffffc00f08947 */ /* 0x002fea000383ffff */
[----:B------:R-:W-:Y:S05]  /*7110*/  BRA `(.L_x_154) ;  /* 0xfffffff000ac7947 */ /* 0x000fea000383ffff */
.L_x_123:
[----:B0-----:R0:W1:Y:S02]  /*7120*/  SYNCS.PHASECHK.TRANS64.TRYWAIT P0, [R9+URZ], R4 ;  /* 0x00000004090075a7 */ /* 0x001064000800017f */
[----:B-1----:R-:W-:Y:S05]  /*7130*/  @!P0 NANOSLEEP.SYNCS 0x989680 ;  /* 0x009896800000895d */ /* 0x002fea0003900000 */
[----:B------:R-:W1:Y:S02]  /*7140*/  @!P0 SYNCS.PHASECHK.TRANS64 P0, [R9+URZ], R4 ;  /* 0x00000004090085a7 */ /* 0x000e64000800007f */
[----:B-1----:R-:W-:Y:S05]  /*7150*/  @!P0 BRA `(.L_x_123) ;  /* 0xfffffffc00f08947 */ /* 0x002fea000383ffff */
[----:B------:R-:W-:Y:S05]  /*7160*/  BRA `(.L_x_155) ;  /* 0xfffffff000bc7947 */ /* 0x000fea000383ffff */
.L_x_124:
[----:B0-----:R0:W1:Y:S02]  /*7170*/  SYNCS.PHASECHK.TRANS64.TRYWAIT P0, [R6+URZ], R5 ;  /* 0x00000005060075a7 */ /* 0x001064000800017f */
[----:B-1----:R-:W-:Y:S05]  /*7180*/  @!P0 NANOSLEEP.SYNCS 0x989680 ;  /* 0x009896800000895d */ /* 0x002fea0003900000 */
[----:B------:R-:W1:Y:S02]  /*7190*/  @!P0 SYNCS.PHASECHK.TRANS64 P0, [R6+URZ], R5 ;  /* 0x00000005060085a7 */ /* 0x000e64000800007f */
[----:B-1----:R-:W-:Y:S05]  /*71a0*/  @!P0 BRA `(.L_x_124) ;  /* 0xfffffffc00f08947 */ /* 0x002fea000383ffff */
[----:B------:R-:W-:Y:S05]  /*71b0*/  BRA `(.L_x_156) ;  /* 0xfffffff000cc7947 */ /* 0x000fea000383ffff */
.L_x_125:
[----:B0-----:R0:W1:Y:S02]  /*71c0*/  SYNCS.PHASECHK.TRANS64.TRYWAIT P0, [R9+URZ], R4 ;  /* 0x00000004090075a7 */ /* 0x001064000800017f */
[----:B-1----:R-:W-:Y:S05]  /*71d0*/  @!P0 NANOSLEEP.SYNCS 0x989680 ;  /* 0x009896800000895d */ /* 0x002fea0003900000 */
[----:B------:R-:W1:Y:S02]  /*71e0*/  @!P0 SYNCS.PHASECHK.TRANS64 P0, [R9+URZ], R4 ;  /* 0x00000004090085a7 */ /* 0x000e64000800007f */
[----:B-1----:R-:W-:Y:S05]  /*71f0*/  @!P0 BRA `(.L_x_125) ;  /* 0xfffffffc00f08947 */ /* 0x002fea000383ffff */
[----:B------:R-:W-:Y:S05]  /*7200*/  BRA `(.L_x_157) ;  /* 0xfffffff000dc7947 */ /* 0x000fea000383ffff */
.L_x_126:
[----:B0-----:R0:W1:Y:S02]  /*7210*/  SYNCS.PHASECHK.TRANS64.TRYWAIT P0, [R6+URZ], R5 ;  /* 0x00000005060075a7 */ /* 0x001064000800017f */
[----:B-1----:R-:W-:Y:S05]  /*7220*/  @!P0 NANOSLEEP.SYNCS 0x989680 ;  /* 0x009896800000895d */ /* 0x002fea0003900000 */
[----:B------:R-:W1:Y:S02]  /*7230*/  @!P0 SYNCS.PHASECHK.TRANS64 P0, [R6+URZ], R5 ;  /* 0x00000005060085a7 */ /* 0x000e64000800007f */
[----:B-1----:R-:W-:Y:S05]  /*7240*/  @!P0 BRA `(.L_x_126) ;  /* 0xfffffffc00f08947 */ /* 0x002fea000383ffff */
[----:B------:R-:W-:Y:S05]  /*7250*/  BRA `(.L_x_158) ;  /* 0xfffffff000ec7947 */ /* 0x000fea000383ffff */
.L_x_127:
[----:B0-----:R0:W1:Y:S02]  /*7260*/  SYNCS.PHASECHK.TRANS64.TRYWAIT P0, [R9+URZ], R4 ;  /* 0x00000004090075a7 */ /* 0x001064000800017f */
[----:B-1----:R-:W-:Y:S05]  /*7270*/  @!P0 NANOSLEEP.SYNCS 0x989680 ;  /* 0x009896800000895d */ /* 0x002fea0003900000 */
[----:B------:R-:W1:Y:S02]  /*7280*/  @!P0 SYNCS.PHASECHK.TRANS64 P0, [R9+URZ], R4 ;  /* 0x00000004090085a7 */ /* 0x000e64000800007f */
[----:B-1----:R-:W-:Y:S05]  /*7290*/  @!P0 BRA `(.L_x_127) ;  /* 0xfffffffc00f08947 */ /* 0x002fea000383ffff */
[----:B------:R-:W-:Y:S05]  /*72a0*/  BRA `(.L_x_159) ;  /* 0xfffffff000fc7947 */ /* 0x000fea000383ffff */
.L_x_128:
[----:B0-----:R0:W1:Y:S02]  /*72b0*/  SYNCS.PHASECHK.TRANS64.TRYWAIT P0, [R6+URZ], R5 ;  /* 0x00000005060075a7 */ /* 0x001064000800017f */
[----:B-1----:R-:W-:Y:S05]  /*72c0*/  @!P0 NANOSLEEP.SYNCS 0x989680 ;  /* 0x009896800000895d */ /* 0x002fea0003900000 */
[----:B------:R-:W1:Y:S02]  /*72d0*/  @!P0 SYNCS.PHASECHK.TRANS64 P0, [R6+URZ], R5 ;  /* 0x00000005060085a7 */ /* 0x000e64000800007f */
[----:B-1----:R-:W-:Y:S05]  /*72e0*/  @!P0 BRA `(.L_x_128) ;  /* 0xfffffffc00f08947 */ /* 0x002fea000383ffff */
[----:B------:R-:W-:Y:S05]  /*72f0*/  BRA `(.L_x_160) ;  /* 0xfffffff4000c7947 */ /* 0x000fea000383ffff */
.L_x_129:
[----:B0-----:R0:W1:Y:S02]  /*7300*/  SYNCS.PHASECHK.TRANS64.TRYWAIT P0, [R9+URZ], R4 ;  /* 0x00000004090075a7 */ /* 0x001064000800017f */
[----:B-1----:R-:W-:Y:S05]  /*7310*/  @!P0 NANOSLEEP.SYNCS 0x989680 ;  /* 0x009896800000895d */ /* 0x002fea0003900000 */
[----:B------:R-:W1:Y:S02]  /*7320*/  @!P0 SYNCS.PHASECHK.TRANS64 P0, [R9+URZ], R4 ;  /* 0x00000004090085a7 */ /* 0x000e64000800007f */
[----:B-1----:R-:W-:Y:S05]  /*7330*/  @!P0 BRA `(.L_x_129) ;  /* 0xfffffffc00f08947 */ /* 0x002fea000383ffff */
[----:B------:R-:W-:Y:S05]  /*7340*/  BRA `(.L_x_161) ;  /* 0xfffffff4001c7947 */ /* 0x000fea000383ffff */
.L_x_130:
[----:B0-----:R0:W1:Y:S02]  /*7350*/  SYNCS.PHASECHK.TRANS64.TRYWAIT P0, [R6+URZ], R5 ;  /* 0x00000005060075a7 */ /* 0x001064000800017f */
[----:B-1----:R-:W-:Y:S05]  /*7360*/  @!P0 NANOSLEEP.SYNCS 0x989680 ;  /* 0x009896800000895d */ /* 0x002fea0003900000 */
[----:B------:R-:W1:Y:S02]  /*7370*/  @!P0 SYNCS.PHASECHK.TRANS64 P0, [R6+URZ], R5 ;  /* 0x00000005060085a7 */ /* 0x000e64000800007f */
[----:B-1----:R-:W-:Y:S05]  /*7380*/  @!P0 BRA `(.L_x_130) ;  /* 0xfffffffc00f08947 */ /* 0x002fea000383ffff */
[----:B------:R-:W-:Y:S05]  /*7390*/  BRA `(.L_x_162) ;  /* 0xfffffff4002c7947 */ /* 0x000fea000383ffff */
.L_x_131:
[----:B0-----:R0:W1:Y:S02]  /*73a0*/  SYNCS.PHASECHK.TRANS64.TRYWAIT P0, [R9+URZ], R4 ;  /* 0x00000004090075a7 */ /* 0x001064000800017f */
[----:B-1----:R-:W-:Y:S05]  /*73b0*/  @!P0 NANOSLEEP.SYNCS 0x989680 ;  /* 0x009896800000895d */ /* 0x002fea0003900000 */
[----:B------:R-:W1:Y:S02]  /*73c0*/  @!P0 SYNCS.PHASECHK.TRANS64 P0, [R9+URZ], R4 ;  /* 0x00000004090085a7 */ /* 0x000e64000800007f */
[----:B-1----:R-:W-:Y:S05]  /*73d0*/  @!P0 BRA `(.L_x_131) ;  /* 0xfffffffc00f08947 */ /* 0x002fea000383ffff */
[----:B------:R-:W-:Y:S05]  /*73e0*/  BRA `(.L_x_163) ;  /* 0xfffffff4003c7947 */ /* 0x000fea000383ffff */
.L_x_132:
[----:B0-----:R0:W1:Y:S02]  /*73f0*/  SYNCS.PHASECHK.TRANS64.TRYWAIT P0, [R6+URZ], R5 ;  /* 0x00000005060075a7 */ /* 0x001064000800017f */
[----:B-1----:R-:W-:Y:S05]  /*7400*/  @!P0 NANOSLEEP.SYNCS 0x989680 ;  /* 0x009896800000895d */ /* 0x002fea0003900000 */
[----:B------:R-:W1:Y:S02]  /*7410*/  @!P0 SYNCS.PHASECHK.TRANS64 P0, [R6+URZ], R5 ;  /* 0x00000005060085a7 */ /* 0x000e64000800007f */
[----:B-1----:R-:W-:Y:S05]  /*7420*/  @!P0 BRA `(.L_x_132) ;  /* 0xfffffffc00f08947 */ /* 0x002fea000383ffff */
[----:B------:R-:W-:Y:S05]  /*7430*/  BRA `(.L_x_164) ;  /* 0xfffffff4004c7947 */ /* 0x000fea000383ffff */
.L_x_133:
[----:B0-----:R0:W1:Y:S02]  /*7440*/  SYNCS.PHASECHK.TRANS64.TRYWAIT P0, [R9+URZ], R4 ;  /* 0x00000004090075a7 */ /* 0x001064000800017f */
[----:B-1----:R-:W-:Y:S05]  /*7450*/  @!P0 NANOSLEEP.SYNCS 0x989680 ;  /* 0x009896800000895d */ /* 0x002fea0003900000 */
[----:B------:R-:W1:Y:S02]  /*7460*/  @!P0 SYNCS.PHASECHK.TRANS64 P0, [R9+URZ], R4 ;  /* 0x00000004090085a7 */ /* 0x000e64000800007f */
[----:B-1----:R-:W-:Y:S05]  /*7470*/  @!P0 BRA `(.L_x_133) ;  /* 0xfffffffc00f08947 */ /* 0x002fea000383ffff */
[----:B------:R-:W-:Y:S05]  /*7480*/  BRA `(.L_x_165) ;  /* 0xfffffff4005c7947 */ /* 0x000fea000383ffff */
.L_x_134:
[----:B0-----:R0:W1:Y:S02]  /*7490*/  SYNCS.PHASECHK.TRANS64.TRYWAIT P0, [R6+URZ], R5 ;  /* 0x00000005060075a7 */ /* 0x001064000800017f */
[----:B-1----:R-:W-:Y:S05]  /*74a0*/  @!P0 NANOSLEEP.SYNCS 0x989680 ;  /* 0x009896800000895d */ /* 0x002fea0003900000 */
[----:B------:R-:W1:Y:S02]  /*74b0*/  @!P0 SYNCS.PHASECHK.TRANS64 P0, [R6+URZ], R5 ;  /* 0x00000005060085a7 */ /* 0x000e64000800007f */
[----:B-1----:R-:W-:Y:S05]  /*74c0*/  @!P0 BRA `(.L_x_134) ;  /* 0xfffffffc00f08947 */ /* 0x002fea000383ffff */
[----:B------:R-:W-:Y:S05]  /*74d0*/  BRA `(.L_x_166) ;  /* 0xfffffff4006c7947 */ /* 0x000fea000383ffff */
.L_x_135:
[----:B0-----:R0:W1:Y:S02]  /*74e0*/  SYNCS.PHASECHK.TRANS64.TRYWAIT P0, [R9+URZ], R4 ;  /* 0x00000004090075a7 */ /* 0x001064000800017f */
[----:B-1----:R-:W-:Y:S05]  /*74f0*/  @!P0 NANOSLEEP.SYNCS 0x989680 ;  /* 0x009896800000895d */ /* 0x002fea0003900000 */
[----:B------:R-:W1:Y:S02]  /*7500*/  @!P0 SYNCS.PHASECHK.TRANS64 P0, [R9+URZ], R4 ;  /* 0x00000004090085a7 */ /* 0x000e64000800007f */
[----:B-1----:R-:W-:Y:S05]  /*7510*/  @!P0 BRA `(.L_x_135) ;  /* 0xfffffffc00f08947 */ /* 0x002fea000383ffff */
[----:B------:R-:W-:Y:S05]  /*7520*/  BRA `(.L_x_167) ;  /* 0xfffffff4007c7947 */ /* 0x000fea000383ffff */
.L_x_136:
[----:B0-----:R0:W1:Y:S02]  /*7530*/  SYNCS.PHASECHK.TRANS64.TRYWAIT P0, [R10+URZ], R5 ;  /* 0x000000050a0075a7 */ /* 0x001064000800017f */
[----:B-1----:R-:W-:Y:S05]  /*7540*/  @!P0 NANOSLEEP.SYNCS 0x989680 ;  /* 0x009896800000895d */ /* 0x002fea0003900000 */
[----:B------:R-:W1:Y:S02]  /*7550*/  @!P0 SYNCS.PHASECHK.TRANS64 P0, [R10+URZ], R5 ;  /* 0x000000050a0085a7 */ /* 0x000e64000800007f */
[----:B-1----:R-:W-:Y:S05]  /*7560*/  @!P0 BRA `(.L_x_136) ;  /* 0xfffffffc00f08947 */ /* 0x002fea000383ffff */
[----:B------:R-:W-:Y:S05]  /*7570*/  BRA `(.L_x_168) ;  /* 0xfffffff4008c7947 */ /* 0x000fea000383ffff */
.L_x_137:
[----:B-1----:R1:W2:Y:S02]  /*7580*/  SYNCS.PHASECHK.TRANS64.TRYWAIT P0, [R11+URZ], R6 ;  /* 0x000000060b0075a7 */ /* 0x0022a4000800017f */
[----:B--2---:R-:W-:Y:S05]  /*7590*/  @!P0 NANOSLEEP.SYNCS 0x989680 ;  /* 0x009896800000895d */ /* 0x004fea0003900000 */
[----:B------:R-:W2:Y:S02]  /*75a0*/  @!P0 SYNCS.PHASECHK.TRANS64 P0, [R11+URZ], R6 ;  /* 0x000000060b0085a7 */ /* 0x000ea4000800007f */
[----:B--2---:R-:W-:Y:S05]  /*75b0*/  @!P0 BRA `(.L_x_137) ;  /* 0xfffffffc00f08947 */ /* 0x004fea000383ffff */
[----:B------:R-:W-:Y:S05]  /*75c0*/  BRA `(.L_x_169) ;  /* 0xfffffff400947947 */ /* 0x000fea000383ffff */
.L_x_170:
[----:B------:R-:W-:-:S00]  /*75d0*/  BRA `(.L_x_170) ;  /* 0xfffffffc00fc7947 */ /* 0x000fc0000383ffff */
[----:B------:R-:W-:-:S00]  /*75e0*/  NOP ;  /* 0x0000000000007918 */ /* 0x000fc00000000000 */
        /* <DEDUP_REMOVED lines=9> */
.L_x_171:


//--------------------- .nv.shared._ZN7cutlass13device_kernelINS_4gemm6kernel13GemmUniversalIN4cute5tupleIJiiiiEEENS1_10collective13CollectiveMmaINS1_40MainloopSm90TmaGmmaWarpSpecializedSparseILi25ENS5_IJNS4_1CILi2EEENSA_ILi1EEESC_EEENS1_35KernelTmaWarpSpecializedCooperativeEEENS5_IJNSA_ILi128EEENSA_ILi64EEESH_EEEaNS5_IJNS4_6LayoutINS5_IJiNS5_IJSB_iEEEiEEENS5_IJlNS5_IJSC_SB_EEElEEEEENSJ_INS5_IJNS5_IJSH_iEEESP_iEEENS5_IJNS5_IJSH_NSA_ILi4096EEEEEENS5_IJSC_lEEElEEEEEEEEaNS5_IJlSC_lEEENS4_8TiledMMAINS4_8MMA_AtomIJNS4_4SM904GMMA6SPARSE27GMMA_64x64x64_S32S8S8_SS_TNILNS11_9SparseSelE0EEEEEENSJ_ISD_NS5_IJSC_NSA_ILi0EEES17_EEEEENS5_IJNS4_10UnderscoreES1A_S1A_EEEEENS4_13SM90_TMA_LOADENS4_14ComposedLayoutINS4_7SwizzleILi1ELi4ELi3EEENS4_25smem_sparse_ptr_flag_bitsILi2ELi8EEENSJ_INS5_IJNS5_IJSC_NSA_ILi8EEEEEENS5_IJSB_NSA_ILi32EEEEEEEEENS5_IJNS5_IJS17_SH_EEESM_EEEEEEEvNS4_8identityENS4_23SM90_TMA_LOAD_MULTICASTENS1E_INS1F_ILi2ELi4ELi3EEENS4_18smem_ptr_flag_bitsILi8EEENSJ_INS5_IJS1J_SH_EEENS5_IJSH_SC_EEEEEEEvS1S_EENS_8epilogue10collective6detail29Sm90TmaWarpSpecializedAdapterINS23_15DefaultEpilogueIiNS5_IJSC_llEEES27_NS22_6thread17LinearCombinationIiLi1EiiLNS28_9ScaleType4KindE0ELNS_15FloatRoundStyleE2EiEENS1_15EpilogueDefaultEEEEEvvEEEEvNT_6ParamsE --------------------------
	.section	.nv.shared._ZN7cutlass13device_kernelINS_4gemm6kernel13GemmUniversalIN4cute5tupleIJiiiiEEENS1_10collective13CollectiveMmaINS1_40MainloopSm90TmaGmmaWarpSpecializedSparseILi25ENS5_IJNS4_1CILi2EEENSA_ILi1EEESC_EEENS1_35KernelTmaWarpSpecializedCooperativeEEENS5_IJNSA_ILi128EEENSA_ILi64EEESH_EEEaNS5_IJNS4_6LayoutINS5_IJiNS5_IJSB_iEEEiEEENS5_IJlNS5_IJSC_SB_EEElEEEEENSJ_INS5_IJNS5_IJSH_iEEESP_iEEENS5_IJNS5_IJSH_NSA_ILi4096EEEEEENS5_IJSC_lEEElEEEEEEEEaNS5_IJlSC_lEEENS4_8TiledMMAINS4_8MMA_AtomIJNS4_4SM904GMMA6SPARSE27GMMA_64x64x64_S32S8S8_SS_TNILNS11_9SparseSelE0EEEEEENSJ_ISD_NS5_IJSC_NSA_ILi0EEES17_EEEEENS5_IJNS4_10UnderscoreES1A_S1A_EEEEENS4_13SM90_TMA_LOADENS4_14ComposedLayoutINS4_7SwizzleILi1ELi4ELi3EEENS4_25smem_sparse_ptr_flag_bitsILi2ELi8EEENSJ_INS5_IJNS5_IJSC_NSA_ILi8EEEEEENS5_IJSB_NSA_ILi32EEEEEEEEENS5_IJNS5_IJS17_SH_EEESM_EEEEEEEvNS4_8identityENS4_23SM90_TMA_LOAD_MULTICASTENS1E_INS1F_ILi2ELi4ELi3EEENS4_18smem_ptr_flag_bitsILi8EEENSJ_INS5_IJS1J_SH_EEENS5_IJSH_SC_EEEEEEEvS1S_EENS_8epilogue10collective6detail29Sm90TmaWarpSpecializedAdapterINS23_15DefaultEpilogueIiNS5_IJSC_llEEES27_NS22_6thread17LinearCombinationIiLi1EiiLNS28_9ScaleType4KindE0ELNS_15FloatRoundStyleE2EiEENS1_15EpilogueDefaultEEEEEvvEEEEvNT_6ParamsE,"aw",@nobits
	.sectionflags	@""
	.align	16
	.zero		1024


//--------------------- .nv.shared.reserved.0     --------------------------
	.section	.nv.shared.reserved.0,"aw",@nobits
	.weak		__nv_reservedSMEM_offset_0_alias
	.size		__nv_reservedSMEM_offset_0_alias, 0, 0
	.other		__nv_reservedSMEM_offset_0_alias,@"STO_CUDA_RESERVED_SHARED STV_DEFAULT"
__nv_reservedSMEM_offset_0_alias:
	.zero		0


//--------------------- .nv.global                --------------------------
	.section	.nv.global,"aw",@nobits
.nv.global:
	.type		_ZN39_INTERNAL_20fa82c5_4_k_cu_6039f9d4_35704cute1_E,@object
	.size		_ZN39_INTERNAL_20fa82c5_4_k_cu_6039f9d4_35704cute1_E,(_ZN39_INTERNAL_20fa82c5_4_k_cu_6039f9d4_35704cuda3std3__45__cpo6cbeginE - _ZN39_INTERNAL_20fa82c5_4_k_cu_6039f9d4_35704cute1_E)
_ZN39_INTERNAL_20fa82c5_4_k_cu_6039f9d4_35704cute1_E:
	.zero		1
	.type		_ZN39_INTERNAL_20fa82c5_4_k_cu_6039f9d4_35704cuda3std3__45__cpo6cbeginE,@object
	.size		_ZN39_INTERNAL_20fa82c5_4_k_cu_6039f9d4_35704cuda3std3__45__cpo6cbeginE,(_ZN39_INTERNAL_20fa82c5_4_k_cu_6039f9d4_35704cuda3std3__48in_placeE - _ZN39_INTERNAL_20fa82c5_4_k_cu_6039f9d4_35704cuda3std3__45__cpo6cbeginE)
_ZN39_INTERNAL_20fa82c5_4_k_cu_6039f9d4_35704cuda3std3__45__cpo6cbeginE:
	.zero		1
	.type		_ZN39_INTERNAL_20fa82c5_4_k_cu_6039f9d4_35704cuda3std3__48in_placeE,@object
	.size		_ZN39_INTERNAL_20fa82c5_4_k_cu_6039f9d4_35704cuda3std3__48in_placeE,(_ZN39_INTERNAL_20fa82c5_4_k_cu_6039f9d4_35704cuda3std6ranges3__45__cpo9iter_moveE - _ZN39_INTERNAL_20fa82c5_4_k_cu_6039f9d4_35704cuda3std3__48in_placeE)
_ZN39_INTERNAL_20fa82c5_4_k_cu_6039f9d4_35704cuda3std3__48in_placeE:
	.zero		1
	.type		_ZN39_INTERNAL_20fa82c5_4_k_cu_6039f9d4_35704cuda3std6ranges3__45__cpo9iter_moveE,@object
	.size		_ZN39_INTERNAL_20fa82c5_4_k_cu_6039f9d4_35704cuda3std6ranges3__45__cpo9iter_moveE,(_ZN39_INTERNAL_20fa82c5_4_k_cu_6039f9d4_35704cuda3std3__45__cpo5beginE - _ZN39_INTERNAL_20fa82c5_4_k_cu_6039f9d4_35704cuda3std6ranges3__45__cpo9iter_moveE)
_ZN39_INTERNAL_20fa82c5_4_k_cu_6039f9d4_35704cuda3std6ranges3__45__cpo9iter_moveE:
	.zero		1
	.type		_ZN39_INTERNAL_20fa82c5_4_k_cu_6039f9d4_35704cuda3std3__45__cpo5beginE,@object
	.size		_ZN39_INTERNAL_20fa82c5_4_k_cu_6039f9d4_35704cuda3std3__45__cpo5beginE,(_ZN39_INTERNAL_20fa82c5_4_k_cu_6039f9d4_35704cuda3std3__441_GLOBAL__N__20fa82c5_4_k_cu_6039f9d4_35706ignoreE - _ZN39_INTERNAL_20fa82c5_4_k_cu_6039f9d4_35704cuda3std3__45__cpo5beginE)
_ZN39_INTERNAL_20fa82c5_4_k_cu_6039f9d4_35704cuda3std3__45__cpo5beginE:
	.zero		1
	.type		_ZN39_INTERNAL_20fa82c5_4_k_cu_6039f9d4_35704cuda3std3__441_GLOBAL__N__20fa82c5_4_k_cu_6039f9d4_35706ignoreE,@object
	.size		_ZN39_INTERNAL_20fa82c5_4_k_cu_6039f9d4_35704cuda3std3__441_GLOBAL__N__20fa82c5_4_k_cu_6039f9d4_35706ignoreE,(_ZN39_INTERNAL_20fa82c5_4_k_cu_6039f9d4_35704cute7productE - _ZN39_INTERNAL_20fa82c5_4_k_cu_6039f9d4_35704cuda3std3__441_GLOBAL__N__20fa82c5_4_k_cu_6039f9d4_35706ignoreE)
_ZN39_INTERNAL_20fa82c5_4_k_cu_6039f9d4_35704cuda3std3__441_GLOBAL__N__20fa82c5_4_k_cu_6039f9d4_35706ignoreE:
	.zero		1
	.type		_ZN39_INTERNAL_20fa82c5_4_k_cu_6039f9d4_35704cute7productE,@object
	.size		_ZN39_INTERNAL_20fa82c5_4_k_cu_6039f9d4_35704cute7productE,(_ZN39_INTERNAL_20fa82c5_4_k_cu_6039f9d4_35704cuda3std3__45__cpo3endE - _ZN39_INTERNAL_20fa82c5_4_k_cu_6039f9d4_35704cute7productE)
_ZN39_INTERNAL_20fa82c5_4_k_cu_6039f9d4_35704cute7productE:
	.zero		1
	.type		_ZN39_INTERNAL_20fa82c5_4_k_cu_6039f9d4_35704cuda3std3__45__cpo3endE,@object
	.size		_ZN39_INTERNAL_20fa82c5_4_k_cu_6039f9d4_35704cuda3std3__45__cpo3endE,(_ZN39_INTERNAL_20fa82c5_4_k_cu_6039f9d4_35704cuda3std3__419piecewise_constructE - _ZN39_INTERNAL_20fa82c5_4_k_cu_6039f9d4_35704cuda3std3__45__cpo3endE)
_ZN39_INTERNAL_20fa82c5_4_k_cu_6039f9d4_35704cuda3std3__45__cpo3endE:
	.zero		1
	.type		_ZN39_INTERNAL_20fa82c5_4_k_cu_6039f9d4_35704cuda3std3__419piecewise_constructE,@object
	.size		_ZN39_INTERNAL_20fa82c5_4_k_cu_6039f9d4_35704cuda3std3__419piecewise_constructE,(_ZN39_INTERNAL_20fa82c5_4_k_cu_6039f9d4_35704cuda3std3__45__cpo4cendE - _ZN39_INTERNAL_20fa82c5_4_k_cu_6039f9d4_35704cuda3std3__419piecewise_constructE)
_ZN39_INTERNAL_20fa82c5_4_k_cu_6039f9d4_35704cuda3std3__419piecewise_constructE:
	.zero		1
	.type		_ZN39_INTERNAL_20fa82c5_4_k_cu_6039f9d4_35704cuda3std3__45__cpo4cendE,@object
	.size		_ZN39_INTERNAL_20fa82c5_4_k_cu_6039f9d4_35704cuda3std3__45__cpo4cendE,(_ZN39_INTERNAL_20fa82c5_4_k_cu_6039f9d4_35704cuda3std6ranges3__45__cpo4swapE - _ZN39_INTERNAL_20fa82c5_4_k_cu_6039f9d4_35704cuda3std3__45__cpo4cendE)
_ZN39_INTERNAL_20fa82c5_4_k_cu_6039f9d4_35704cuda3std3__45__cpo4cendE:
	.zero		1
	.type		_ZN39_INTERNAL_20fa82c5_4_k_cu_6039f9d4_35704cuda3std6ranges3__45__cpo4swapE,@object
	.size		_ZN39_INTERNAL_20fa82c5_4_k_cu_6039f9d4_35704cuda3std6ranges3__45__cpo4swapE,(.L_7 - _ZN39_INTERNAL_20fa82c5_4_k_cu_6039f9d4_35704cuda3std6ranges3__45__cpo4swapE)
_ZN39_INTERNAL_20fa82c5_4_k_cu_6039f9d4_35704cuda3std6ranges3__45__cpo4swapE:
	.zero		1
.L_7:


//--------------------- .nv.constant0._ZN7cutlass13device_kernelINS_4gemm6kernel13GemmUniversalIN4cute5tupleIJiiiiEEENS1_10collective13CollectiveMmaINS1_40MainloopSm90TmaGmmaWarpSpecializedSparseILi25ENS5_IJNS4_1CILi2EEENSA_ILi1EEESC_EEENS1_35KernelTmaWarpSpecializedCooperativeEEENS5_IJNSA_ILi128EEENSA_ILi64EEESH_EEEaNS5_IJNS4_6LayoutINS5_IJiNS5_IJSB_iEEEiEEENS5_IJlNS5_IJSC_SB_EEElEEEEENSJ_INS5_IJNS5_IJSH_iEEESP_iEEENS5_IJNS5_IJSH_NSA_ILi4096EEEEEENS5_IJSC_lEEElEEEEEEEEaNS5_IJlSC_lEEENS4_8TiledMMAINS4_8MMA_AtomIJNS4_4SM904GMMA6SPARSE27GMMA_64x64x64_S32S8S8_SS_TNILNS11_9SparseSelE0EEEEEENSJ_ISD_NS5_IJSC_NSA_ILi0EEES17_EEEEENS5_IJNS4_10UnderscoreES1A_S1A_EEEEENS4_13SM90_TMA_LOADENS4_14ComposedLayoutINS4_7SwizzleILi1ELi4ELi3EEENS4_25smem_sparse_ptr_flag_bitsILi2ELi8EEENSJ_INS5_IJNS5_IJSC_NSA_ILi8EEEEEENS5_IJSB_NSA_ILi32EEEEEEEEENS5_IJNS5_IJS17_SH_EEESM_EEEEEEEvNS4_8identityENS4_23SM90_TMA_LOAD_MULTICASTENS1E_INS1F_ILi2ELi4ELi3EEENS4_18smem_ptr_flag_bitsILi8EEENSJ_INS5_IJS1J_SH_EEENS5_IJSH_SC_EEEEEEEvS1S_EENS_8epilogue10collective6detail29Sm90TmaWarpSpecializedAdapterINS23_15DefaultEpilogueIiNS5_IJSC_llEEES27_NS22_6thread17LinearCombinationIiLi1EiiLNS28_9ScaleType4KindE0ELNS_15FloatRoundStyleE2EiEENS1_15EpilogueDefaultEEEEEvvEEEEvNT_6ParamsE --------------------------
	.section	.nv.constant0._ZN7cutlass13device_kernelINS_4gemm6kernel13GemmUniversalIN4cute5tupleIJiiiiEEENS1_10collective13CollectiveMmaINS1_40MainloopSm90TmaGmmaWarpSpecializedSparseILi25ENS5_IJNS4_1CILi2EEENSA_ILi1EEESC_EEENS1_35KernelTmaWarpSpecializedCooperativeEEENS5_IJNSA_ILi128EEENSA_ILi64EEESH_EEEaNS5_IJNS4_6LayoutINS5_IJiNS5_IJSB_iEEEiEEENS5_IJlNS5_IJSC_SB_EEElEEEEENSJ_INS5_IJNS5_IJSH_iEEESP_iEEENS5_IJNS5_IJSH_NSA_ILi4096EEEEEENS5_IJSC_lEEElEEEEEEEEaNS5_IJlSC_lEEENS4_8TiledMMAINS4_8MMA_AtomIJNS4_4SM904GMMA6SPARSE27GMMA_64x64x64_S32S8S8_SS_TNILNS11_9SparseSelE0EEEEEENSJ_ISD_NS5_IJSC_NSA_ILi0EEES17_EEEEENS5_IJNS4_10UnderscoreES1A_S1A_EEEEENS4_13SM90_TMA_LOADENS4_14ComposedLayoutINS4_7SwizzleILi1ELi4ELi3EEENS4_25smem_sparse_ptr_flag_bitsILi2ELi8EEENSJ_INS5_IJNS5_IJSC_NSA_ILi8EEEEEENS5_IJSB_NSA_ILi32EEEEEEEEENS5_IJNS5_IJS17_SH_EEESM_EEEEEEEvNS4_8identityENS4_23SM90_TMA_LOAD_MULTICASTENS1E_INS1F_ILi2ELi4ELi3EEENS4_18smem_ptr_flag_bitsILi8EEENSJ_INS5_IJS1J_SH_EEENS5_IJSH_SC_EEEEEEEvS1S_EENS_8epilogue10collective6detail29Sm90TmaWarpSpecializedAdapterINS23_15DefaultEpilogueIiNS5_IJSC_llEEES27_NS22_6thread17LinearCombinationIiLi1EiiLNS28_9ScaleType4KindE0ELNS_15FloatRoundStyleE2EiEENS1_15EpilogueDefaultEEEEEvvEEEEvNT_6ParamsE,"a",@progbits
	.sectionflags	@""
	.align	4
.nv.constant0._ZN7cutlass13device_kernelINS_4gemm6kernel13GemmUniversalIN4cute5tupleIJiiiiEEENS1_10collective13CollectiveMmaINS1_40MainloopSm90TmaGmmaWarpSpecializedSparseILi25ENS5_IJNS4_1CILi2EEENSA_ILi1EEESC_EEENS1_35KernelTmaWarpSpecializedCooperativeEEENS5_IJNSA_ILi128EEENSA_ILi64EEESH_EEEaNS5_IJNS4_6LayoutINS5_IJiNS5_IJSB_iEEEiEEENS5_IJlNS5_IJSC_SB_EEElEEEEENSJ_INS5_IJNS5_IJSH_iEEESP_iEEENS5_IJNS5_IJSH_NSA_ILi4096EEEEEENS5_IJSC_lEEElEEEEEEEEaNS5_IJlSC_lEEENS4_8TiledMMAINS4_8MMA_AtomIJNS4_4SM904GMMA6SPARSE27GMMA_64x64x64_S32S8S8_SS_TNILNS11_9SparseSelE0EEEEEENSJ_ISD_NS5_IJSC_NSA_ILi0EEES17_EEEEENS5_IJNS4_10UnderscoreES1A_S1A_EEEEENS4_13SM90_TMA_LOADENS4_14ComposedLayoutINS4_7SwizzleILi1ELi4ELi3EEENS4_25smem_sparse_ptr_flag_bitsILi2ELi8EEENSJ_INS5_IJNS5_IJSC_NSA_ILi8EEEEEENS5_IJSB_NSA_ILi32EEEEEEEEENS5_IJNS5_IJS17_SH_EEESM_EEEEEEEvNS4_8identityENS4_23SM90_TMA_LOAD_MULTICASTENS1E_INS1F_ILi2ELi4ELi3EEENS4_18smem_ptr_flag_bitsILi8EEENSJ_INS5_IJS1J_SH_EEENS5_IJSH_SC_EEEEEEEvS1S_EENS_8epilogue10collective6detail29Sm90TmaWarpSpecializedAdapterINS23_15DefaultEpilogueIiNS5_IJSC_llEEES27_NS22_6thread17LinearCombinationIiLi1EiiLNS28_9ScaleType4KindE0ELNS_15FloatRoundStyleE2EiEENS1_15EpilogueDefaultEEEEEvvEEEEvNT_6ParamsE:
	.zero		1920


//--------------------- SYMBOLS --------------------------

	.type		.nv.reservedSmem.offset0,@object
	.size		.nv.reservedSmem.offset0,0x4
